//
// Generated by NVIDIA NVVM Compiler
//
// Compiler Build ID: CL-36424714
// Cuda compilation tools, release 13.0, V13.0.88
// Based on NVVM 20.0.0
//

.version 9.0
.target sm_100
.address_size 64

	// .globl	_Z9poly_div1Pfi

.visible .entry _Z9poly_div1Pfi(
	.param .u64 .ptr .align 1 _Z9poly_div1Pfi_param_0,
	.param .u32 _Z9poly_div1Pfi_param_1
)
{
	.reg .pred 	%p<2>;
	.reg .b32 	%r<6>;
	.reg .b32 	%f<10>;
	.reg .b64 	%rd<5>;
	.reg .b64 	%fd<5>;

	ld.param.u64 	%rd1, [_Z9poly_div1Pfi_param_0];
	ld.param.u32 	%r2, [_Z9poly_div1Pfi_param_1];
	mov.u32 	%r3, %ctaid.x;
	mov.u32 	%r4, %ntid.x;
	mov.u32 	%r5, %tid.x;
	mad.lo.s32 	%r1, %r3, %r4, %r5;
	setp.ge.s32 	%p1, %r1, %r2;
	@%p1 bra 	$L__BB0_2;
	cvta.to.global.u64 	%rd2, %rd1;
	mul.wide.s32 	%rd3, %r1, 4;
	add.s64 	%rd4, %rd2, %rd3;
	ld.global.f32 	%f1, [%rd4];
	add.f32 	%f2, %f1, 0f40A00000;
	fma.rn.f32 	%f3, %f1, %f2, 0f40A00000;
	fma.rn.f32 	%f4, %f1, %f3, 0f41100000;
	mul.f32 	%f5, %f1, %f4;
	mov.f32 	%f6, 0f40E00000;
	sub.f32 	%f7, %f6, %f5;
	fma.rn.f32 	%f8, %f1, %f7, 0f40A00000;
	cvt.f64.f32 	%fd1, %f8;
	cvt.f64.f32 	%fd2, %f1;
	div.rn.f64 	%fd3, %fd2, 0d4014000000000000;
	add.f64 	%fd4, %fd3, %fd1;
	cvt.rn.f32.f64 	%f9, %fd4;
	st.global.f32 	[%rd4], %f9;
$L__BB0_2:
	ret;

}
	// .globl	_Z9poly_div2Pfi
.visible .entry _Z9poly_div2Pfi(
	.param .u64 .ptr .align 1 _Z9poly_div2Pfi_param_0,
	.param .u32 _Z9poly_div2Pfi_param_1
)
{
	.reg .pred 	%p<2>;
	.reg .b32 	%r<6>;
	.reg .b32 	%f<10>;
	.reg .b64 	%rd<5>;
	.reg .b64 	%fd<4>;

	ld.param.u64 	%rd1, [_Z9poly_div2Pfi_param_0];
	ld.param.u32 	%r2, [_Z9poly_div2Pfi_param_1];
	mov.u32 	%r3, %ctaid.x;
	mov.u32 	%r4, %ntid.x;
	mov.u32 	%r5, %tid.x;
	mad.lo.s32 	%r1, %r3, %r4, %r5;
	setp.ge.s32 	%p1, %r1, %r2;
	@%p1 bra 	$L__BB1_2;
	cvta.to.global.u64 	%rd2, %rd1;
	mul.wide.s32 	%rd3, %r1, 4;
	add.s64 	%rd4, %rd2, %rd3;
	ld.global.f32 	%f1, [%rd4];
	add.f32 	%f2, %f1, 0f40A00000;
	fma.rn.f32 	%f3, %f1, %f2, 0f40A00000;
	fma.rn.f32 	%f4, %f1, %f3, 0f41100000;
	mul.f32 	%f5, %f1, %f4;
	mov.f32 	%f6, 0f40E00000;
	sub.f32 	%f7, %f6, %f5;
	fma.rn.f32 	%f8, %f1, %f7, 0f40A00000;
	cvt.f64.f32 	%fd1, %f8;
	cvt.f64.f32 	%fd2, %f1;
	fma.rn.f64 	%fd3, %fd2, 0d3FC999999999999A, %fd1;
	cvt.rn.f32.f64 	%f9, %fd3;
	st.global.f32 	[%rd4], %f9;
$L__BB1_2:
	ret;

}
	// .globl	_Z9poly_div3Pfi
.visible .entry _Z9poly_div3Pfi(
	.param .u64 .ptr .align 1 _Z9poly_div3Pfi_param_0,
	.param .u32 _Z9poly_div3Pfi_param_1
)
{
	.reg .pred 	%p<2>;
	.reg .b32 	%r<6>;
	.reg .b32 	%f<10>;
	.reg .b64 	%rd<5>;
	.reg .b64 	%fd<6>;

	ld.param.u64 	%rd1, [_Z9poly_div3Pfi_param_0];
	ld.param.u32 	%r2, [_Z9poly_div3Pfi_param_1];
	mov.u32 	%r3, %ctaid.x;
	mov.u32 	%r4, %ntid.x;
	mov.u32 	%r5, %tid.x;
	mad.lo.s32 	%r1, %r3, %r4, %r5;
	setp.ge.s32 	%p1, %r1, %r2;
	@%p1 bra 	$L__BB2_2;
	cvta.to.global.u64 	%rd2, %rd1;
	mul.wide.s32 	%rd3, %r1, 4;
	add.s64 	%rd4, %rd2, %rd3;
	ld.global.f32 	%f1, [%rd4];
	add.f32 	%f2, %f1, 0f40A00000;
	fma.rn.f32 	%f3, %f1, %f2, 0f40A00000;
	fma.rn.f32 	%f4, %f1, %f3, 0f41100000;
	mul.f32 	%f5, %f1, %f4;
	mov.f32 	%f6, 0f40E00000;
	sub.f32 	%f7, %f6, %f5;
	fma.rn.f32 	%f8, %f1, %f7, 0f40A00000;
	cvt.f64.f32 	%fd1, %f8;
	cvt.f64.f32 	%fd2, %f1;
	mov.f64 	%fd3, 0d4014000000000000;
	div.rn.f64 	%fd4, %fd3, %fd2;
	add.f64 	%fd5, %fd4, %fd1;
	cvt.rn.f32.f64 	%f9, %fd5;
	st.global.f32 	[%rd4], %f9;
$L__BB2_2:
	ret;

}
	// .globl	_Z9poly_div4Pfi
.visible .entry _Z9poly_div4Pfi(
	.param .u64 .ptr .align 1 _Z9poly_div4Pfi_param_0,
	.param .u32 _Z9poly_div4Pfi_param_1
)
{
	.reg .pred 	%p<2>;
	.reg .b32 	%r<6>;
	.reg .b32 	%f<12>;
	.reg .b64 	%rd<5>;

	ld.param.u64 	%rd1, [_Z9poly_div4Pfi_param_0];
	ld.param.u32 	%r2, [_Z9poly_div4Pfi_param_1];
	mov.u32 	%r3, %ctaid.x;
	mov.u32 	%r4, %ntid.x;
	mov.u32 	%r5, %tid.x;
	mad.lo.s32 	%r1, %r3, %r4, %r5;
	setp.ge.s32 	%p1, %r1, %r2;
	@%p1 bra 	$L__BB3_2;
	cvta.to.global.u64 	%rd2, %rd1;
	mul.wide.s32 	%rd3, %r1, 4;
	add.s64 	%rd4, %rd2, %rd3;
	ld.global.f32 	%f1, [%rd4];
	mov.f32 	%f2, 0f40A00000;
	div.rn.f32 	%f3, %f2, %f1;
	add.f32 	%f4, %f1, 0f40A00000;
	fma.rn.f32 	%f5, %f1, %f4, 0f40A00000;
	fma.rn.f32 	%f6, %f1, %f5, 0f41100000;
	mul.f32 	%f7, %f1, %f6;
	mov.f32 	%f8, 0f40E00000;
	sub.f32 	%f9, %f8, %f7;
	fma.rn.f32 	%f10, %f1, %f9, 0f40A00000;
	add.f32 	%f11, %f3, %f10;
	st.global.f32 	[%rd4], %f11;
$L__BB3_2:
	ret;

}
	// .globl	_Z9poly_div5Pfi
.visible .entry _Z9poly_div5Pfi(
	.param .u64 .ptr .align 1 _Z9poly_div5Pfi_param_0,
	.param .u32 _Z9poly_div5Pfi_param_1
)
{
	.reg .pred 	%p<2>;
	.reg .b32 	%r<6>;
	.reg .b32 	%f<10>;
	.reg .b64 	%rd<5>;
	.reg .b64 	%fd<5>;

	ld.param.u64 	%rd1, [_Z9poly_div5Pfi_param_0];
	ld.param.u32 	%r2, [_Z9poly_div5Pfi_param_1];
	mov.u32 	%r3, %ctaid.x;
	mov.u32 	%r4, %ntid.x;
	mov.u32 	%r5, %tid.x;
	mad.lo.s32 	%r1, %r3, %r4, %r5;
	setp.ge.s32 	%p1, %r1, %r2;
	@%p1 bra 	$L__BB4_2;
	cvta.to.global.u64 	%rd2, %rd1;
	mul.wide.s32 	%rd3, %r1, 4;
	add.s64 	%rd4, %rd2, %rd3;
	ld.global.f32 	%f1, [%rd4];
	add.f32 	%f2, %f1, 0f40A00000;
	fma.rn.f32 	%f3, %f1, %f2, 0f40A00000;
	fma.rn.f32 	%f4, %f1, %f3, 0f41100000;
	mul.f32 	%f5, %f1, %f4;
	mov.f32 	%f6, 0f40E00000;
	sub.f32 	%f7, %f6, %f5;
	fma.rn.f32 	%f8, %f1, %f7, 0f40A00000;
	cvt.f64.f32 	%fd1, %f8;
	cvt.f64.f32 	%fd2, %f1;
	rcp.rn.f64 	%fd3, %fd2;
	add.f64 	%fd4, %fd3, %fd1;
	cvt.rn.f32.f64 	%f9, %fd4;
	st.global.f32 	[%rd4], %f9;
$L__BB4_2:
	ret;

}
	// .globl	_Z9poly_div6Pfi
.visible .entry _Z9poly_div6Pfi(
	.param .u64 .ptr .align 1 _Z9poly_div6Pfi_param_0,
	.param .u32 _Z9poly_div6Pfi_param_1
)
{
	.reg .pred 	%p<2>;
	.reg .b32 	%r<6>;
	.reg .b32 	%f<11>;
	.reg .b64 	%rd<5>;

	ld.param.u64 	%rd1, [_Z9poly_div6Pfi_param_0];
	ld.param.u32 	%r2, [_Z9poly_div6Pfi_param_1];
	mov.u32 	%r3, %ctaid.x;
	mov.u32 	%r4, %ntid.x;
	mov.u32 	%r5, %tid.x;
	mad.lo.s32 	%r1, %r3, %r4, %r5;
	setp.ge.s32 	%p1, %r1, %r2;
	@%p1 bra 	$L__BB5_2;
	cvta.to.global.u64 	%rd2, %rd1;
	mul.wide.s32 	%rd3, %r1, 4;
	add.s64 	%rd4, %rd2, %rd3;
	ld.global.f32 	%f1, [%rd4];
	rcp.rn.f32 	%f2, %f1;
	add.f32 	%f3, %f1, 0f40A00000;
	fma.rn.f32 	%f4, %f1, %f3, 0f40A00000;
	fma.rn.f32 	%f5, %f1, %f4, 0f41100000;
	mul.f32 	%f6, %f1, %f5;
	mov.f32 	%f7, 0f40E00000;
	sub.f32 	%f8, %f7, %f6;
	fma.rn.f32 	%f9, %f1, %f8, 0f40A00000;
	add.f32 	%f10, %f2, %f9;
	st.global.f32 	[%rd4], %f10;
$L__BB5_2:
	ret;

}
	// .globl	_Z9poly_div7Pfi
.visible .entry _Z9poly_div7Pfi(
	.param .u64 .ptr .align 1 _Z9poly_div7Pfi_param_0,
	.param .u32 _Z9poly_div7Pfi_param_1
)
{
	.reg .pred 	%p<2>;
	.reg .b32 	%r<6>;
	.reg .b32 	%f<11>;
	.reg .b64 	%rd<5>;

	ld.param.u64 	%rd1, [_Z9poly_div7Pfi_param_0];
	ld.param.u32 	%r2, [_Z9poly_div7Pfi_param_1];
	mov.u32 	%r3, %ctaid.x;
	mov.u32 	%r4, %ntid.x;
	mov.u32 	%r5, %tid.x;
	mad.lo.s32 	%r1, %r3, %r4, %r5;
	setp.ge.s32 	%p1, %r1, %r2;
	@%p1 bra 	$L__BB6_2;
	cvta.to.global.u64 	%rd2, %rd1;
	mul.wide.s32 	%rd3, %r1, 4;
	add.s64 	%rd4, %rd2, %rd3;
	ld.global.f32 	%f1, [%rd4];
	add.f32 	%f2, %f1, 0f40A00000;
	fma.rn.f32 	%f3, %f1, %f2, 0f40A00000;
	fma.rn.f32 	%f4, %f1, %f3, 0f41100000;
	mul.f32 	%f5, %f1, %f4;
	mov.f32 	%f6, 0f40E00000;
	sub.f32 	%f7, %f6, %f5;
	fma.rn.f32 	%f8, %f1, %f7, 0f40A00000;
	rcp.rn.f32 	%f9, %f1;
	add.f32 	%f10, %f9, %f8;
	st.global.f32 	[%rd4], %f10;
$L__BB6_2:
	ret;

}
	// .globl	_Z9poly_div8Pfi
.visible .entry _Z9poly_div8Pfi(
	.param .u64 .ptr .align 1 _Z9poly_div8Pfi_param_0,
	.param .u32 _Z9poly_div8Pfi_param_1
)
{
	.reg .pred 	%p<2>;
	.reg .b32 	%r<6>;
	.reg .b32 	%f<12>;
	.reg .b64 	%rd<5>;

	ld.param.u64 	%rd1, [_Z9poly_div8Pfi_param_0];
	ld.param.u32 	%r2, [_Z9poly_div8Pfi_param_1];
	mov.u32 	%r3, %ctaid.x;
	mov.u32 	%r4, %ntid.x;
	mov.u32 	%r5, %tid.x;
	mad.lo.s32 	%r1, %r3, %r4, %r5;
	setp.ge.s32 	%p1, %r1, %r2;
	@%p1 bra 	$L__BB7_2;
	cvta.to.global.u64 	%rd2, %rd1;
	mul.wide.s32 	%rd3, %r1, 4;
	add.s64 	%rd4, %rd2, %rd3;
	ld.global.f32 	%f1, [%rd4];
	add.f32 	%f2, %f1, 0f40A00000;
	fma.rn.f32 	%f3, %f1, %f2, 0f40A00000;
	fma.rn.f32 	%f4, %f1, %f3, 0f41100000;
	mul.f32 	%f5, %f1, %f4;
	mov.f32 	%f6, 0f40E00000;
	sub.f32 	%f7, %f6, %f5;
	fma.rn.f32 	%f8, %f1, %f7, 0f40A00000;
	mov.f32 	%f9, 0f40A00000;
	div.rn.f32 	%f10, %f9, %f1;
	add.f32 	%f11, %f10, %f8;
	st.global.f32 	[%rd4], %f11;
$L__BB7_2:
	ret;

}


// ===== COMPILED SASS (sm_100) =====

	.target	sm_100

	.elftype	@"ET_EXEC"


//--------------------- .note.nv.tkinfo           --------------------------
	.section	.note.nv.tkinfo,"",@"SHT_NOTE"
	.sectionflags	@"SHF_NOTE_NV_TKINFO"
	.tkinfo
        /*0018*/ 	.word	0x00000002
        /*0030*/ 	.string	""
        /*0030*/ 	.string	"ptxas"
        /*0030*/ 	.string	"Cuda compilation tools, release 13.0, V13.0.88"
        /*0030*/ 	.string	"Build cuda_13.0.r13.0/compiler.36424714_0"
        /*0030*/ 	.string	"-arch sm_100 -m 64 "



//--------------------- .note.nv.cuinfo           --------------------------
	.section	.note.nv.cuinfo,"",@"SHT_NOTE"
	.sectionflags	@"SHF_NOTE_NV_CUINFO"
        /*0018*/ 	.short	0x0002
        /*001a*/ 	.short	0x0064
        /*001c*/ 	.short	0x0082
	.zero		2


//--------------------- .nv.info                  --------------------------
	.section	.nv.info,"",@"SHT_CUDA_INFO"
	.align	4


	//----- nvinfo : EIATTR_REGCOUNT
	.align		4
        /*0000*/ 	.byte	0x04, 0x2f
        /*0002*/ 	.short	(.L_1 - .L_0)
	.align		4
.L_0:
        /*0004*/ 	.word	index@(_Z9poly_div1Pfi)
        /*0008*/ 	.word	0x0000001a


	//----- nvinfo : EIATTR_FRAME_SIZE
	.align		4
.L_1:
        /*000c*/ 	.byte	0x04, 0x11
        /*000e*/ 	.short	(.L_3 - .L_2)
	.align		4
.L_2:
        /*0010*/ 	.word	index@($__internal_6_$__cuda_sm20_div_rn_f64_full)
        /*0014*/ 	.word	0x00000000


	//----- nvinfo : EIATTR_FRAME_SIZE
	.align		4
.L_3:
        /*0018*/ 	.byte	0x04, 0x11
        /*001a*/ 	.short	(.L_5 - .L_4)
	.align		4
.L_4:
        /*001c*/ 	.word	index@(_Z9poly_div1Pfi)
        /*0020*/ 	.word	0x00000000


	//----- nvinfo : EIATTR_REGCOUNT
	.align		4
.L_5:
        /*0024*/ 	.byte	0x04, 0x2f
        /*0026*/ 	.short	(.L_7 - .L_6)
	.align		4
.L_6:
        /*0028*/ 	.word	index@(_Z9poly_div2Pfi)
        /*002c*/ 	.word	0x0000000b


	//----- nvinfo : EIATTR_FRAME_SIZE
	.align		4
.L_7:
        /*0030*/ 	.byte	0x04, 0x11
        /*0032*/ 	.short	(.L_9 - .L_8)
	.align		4
.L_8:
        /*0034*/ 	.word	index@(_Z9poly_div2Pfi)
        /*0038*/ 	.word	0x00000000


	//----- nvinfo : EIATTR_REGCOUNT
	.align		4
.L_9:
        /*003c*/ 	.byte	0x04, 0x2f
        /*003e*/ 	.short	(.L_11 - .L_10)
	.align		4
.L_10:
        /*0040*/ 	.word	index@(_Z9poly_div3Pfi)
        /*0044*/ 	.word	0x00000018


	//----- nvinfo : EIATTR_FRAME_SIZE
	.align		4
.L_11:
        /*0048*/ 	.byte	0x04, 0x11
        /*004a*/ 	.short	(.L_13 - .L_12)
	.align		4
.L_12:
        /*004c*/ 	.word	index@($__internal_5_$__cuda_sm20_div_rn_f64_full)
        /*0050*/ 	.word	0x00000000


	//----- nvinfo : EIATTR_FRAME_SIZE
	.align		4
.L_13:
        /*0054*/ 	.byte	0x04, 0x11
        /*0056*/ 	.short	(.L_15 - .L_14)
	.align		4
.L_14:
        /*0058*/ 	.word	index@(_Z9poly_div3Pfi)
        /*005c*/ 	.word	0x00000000


	//----- nvinfo : EIATTR_REGCOUNT
	.align		4
.L_15:
        /*0060*/ 	.byte	0x04, 0x2f
        /*0062*/ 	.short	(.L_17 - .L_16)
	.align		4
.L_16:
        /*0064*/ 	.word	index@(_Z9poly_div4Pfi)
        /*0068*/ 	.word	0x0000000f


	//----- nvinfo : EIATTR_FRAME_SIZE
	.align		4
.L_17:
        /*006c*/ 	.byte	0x04, 0x11
        /*006e*/ 	.short	(.L_19 - .L_18)
	.align		4
.L_18:
        /*0070*/ 	.word	index@($__internal_4_$__cuda_sm3x_div_rn_noftz_f32_slowpath)
        /*0074*/ 	.word	0x00000000


	//----- nvinfo : EIATTR_FRAME_SIZE
	.align		4
.L_19:
        /*0078*/ 	.byte	0x04, 0x11
        /*007a*/ 	.short	(.L_21 - .L_20)
	.align		4
.L_20:
        /*007c*/ 	.word	index@(_Z9poly_div4Pfi)
        /*0080*/ 	.word	0x00000000


	//----- nvinfo : EIATTR_REGCOUNT
	.align		4
.L_21:
        /*0084*/ 	.byte	0x04, 0x2f
        /*0086*/ 	.short	(.L_23 - .L_22)
	.align		4
.L_22:
        /*0088*/ 	.word	index@(_Z9poly_div5Pfi)
        /*008c*/ 	.word	0x00000010


	//----- nvinfo : EIATTR_FRAME_SIZE
	.align		4
.L_23:
        /*0090*/ 	.byte	0x04, 0x11
        /*0092*/ 	.short	(.L_25 - .L_24)
	.align		4
.L_24:
        /*0094*/ 	.word	index@($__internal_3_$__cuda_sm20_dblrcp_rn_slowpath_v3)
        /*0098*/ 	.word	0x00000000


	//----- nvinfo : EIATTR_FRAME_SIZE
	.align		4
.L_25:
        /*009c*/ 	.byte	0x04, 0x11
        /*009e*/ 	.short	(.L_27 - .L_26)
	.align		4
.L_26:
        /*00a0*/ 	.word	index@(_Z9poly_div5Pfi)
        /*00a4*/ 	.word	0x00000000


	//----- nvinfo : EIATTR_REGCOUNT
	.align		4
.L_27:
        /*00a8*/ 	.byte	0x04, 0x2f
        /*00aa*/ 	.short	(.L_29 - .L_28)
	.align		4
.L_28:
        /*00ac*/ 	.word	index@(_Z9poly_div6Pfi)
        /*00b0*/ 	.word	0x0000000f


	//----- nvinfo : EIATTR_FRAME_SIZE
	.align		4
.L_29:
        /*00b4*/ 	.byte	0x04, 0x11
        /*00b6*/ 	.short	(.L_31 - .L_30)
	.align		4
.L_30:
        /*00b8*/ 	.word	index@($__internal_2_$__cuda_sm20_rcp_rn_f32_slowpath)
        /*00bc*/ 	.word	0x00000000


	//----- nvinfo : EIATTR_FRAME_SIZE
	.align		4
.L_31:
        /*00c0*/ 	.byte	0x04, 0x11
        /*00c2*/ 	.short	(.L_33 - .L_32)
	.align		4
.L_32:
        /*00c4*/ 	.word	index@(_Z9poly_div6Pfi)
        /*00c8*/ 	.word	0x00000000


	//----- nvinfo : EIATTR_REGCOUNT
	.align		4
.L_33:
        /*00cc*/ 	.byte	0x04, 0x2f
        /*00ce*/ 	.short	(.L_35 - .L_34)
	.align		4
.L_34:
        /*00d0*/ 	.word	index@(_Z9poly_div7Pfi)
        /*00d4*/ 	.word	0x00000010


	//----- nvinfo : EIATTR_FRAME_SIZE
	.align		4
.L_35:
        /*00d8*/ 	.byte	0x04, 0x11
        /*00da*/ 	.short	(.L_37 - .L_36)
	.align		4
.L_36:
        /*00dc*/ 	.word	index@($__internal_1_$__cuda_sm20_rcp_rn_f32_slowpath)
        /*00e0*/ 	.word	0x00000000


	//----- nvinfo : EIATTR_FRAME_SIZE
	.align		4
.L_37:
        /*00e4*/ 	.byte	0x04, 0x11
        /*00e6*/ 	.short	(.L_39 - .L_38)
	.align		4
.L_38:
        /*00e8*/ 	.word	index@(_Z9poly_div7Pfi)
        /*00ec*/ 	.word	0x00000000


	//----- nvinfo : EIATTR_REGCOUNT
	.align		4
.L_39:
        /*00f0*/ 	.byte	0x04, 0x2f
        /*00f2*/ 	.short	(.L_41 - .L_40)
	.align		4
.L_40:
        /*00f4*/ 	.word	index@(_Z9poly_div8Pfi)
        /*00f8*/ 	.word	0x0000000f


	//----- nvinfo : EIATTR_FRAME_SIZE
	.align		4
.L_41:
        /*00fc*/ 	.byte	0x04, 0x11
        /*00fe*/ 	.short	(.L_43 - .L_42)
	.align		4
.L_42:
        /*0100*/ 	.word	index@($__internal_0_$__cuda_sm3x_div_rn_noftz_f32_slowpath)
        /*0104*/ 	.word	0x00000000


	//----- nvinfo : EIATTR_FRAME_SIZE
	.align		4
.L_43:
        /*0108*/ 	.byte	0x04, 0x11
        /*010a*/ 	.short	(.L_45 - .L_44)
	.align		4
.L_44:
        /*010c*/ 	.word	index@(_Z9poly_div8Pfi)
        /*0110*/ 	.word	0x00000000


	//----- nvinfo : EIATTR_MIN_STACK_SIZE
	.align		4
.L_45:
        /*0114*/ 	.byte	0x04, 0x12
        /*0116*/ 	.short	(.L_47 - .L_46)
	.align		4
.L_46:
        /*0118*/ 	.word	index@(_Z9poly_div8Pfi)
        /*011c*/ 	.word	0x00000000


	//----- nvinfo : EIATTR_MIN_STACK_SIZE
	.align		4
.L_47:
        /*0120*/ 	.byte	0x04, 0x12
        /*0122*/ 	.short	(.L_49 - .L_48)
	.align		4
.L_48:
        /*0124*/ 	.word	index@(_Z9poly_div7Pfi)
        /*0128*/ 	.word	0x00000000


	//----- nvinfo : EIATTR_MIN_STACK_SIZE
	.align		4
.L_49:
        /*012c*/ 	.byte	0x04, 0x12
        /*012e*/ 	.short	(.L_51 - .L_50)
	.align		4
.L_50:
        /*0130*/ 	.word	index@(_Z9poly_div6Pfi)
        /*0134*/ 	.word	0x00000000


	//----- nvinfo : EIATTR_MIN_STACK_SIZE
	.align		4
.L_51:
        /*0138*/ 	.byte	0x04, 0x12
        /*013a*/ 	.short	(.L_53 - .L_52)
	.align		4
.L_52:
        /*013c*/ 	.word	index@(_Z9poly_div5Pfi)
        /*0140*/ 	.word	0x00000000


	//----- nvinfo : EIATTR_MIN_STACK_SIZE
	.align		4
.L_53:
        /*0144*/ 	.byte	0x04, 0x12
        /*0146*/ 	.short	(.L_55 - .L_54)
	.align		4
.L_54:
        /*0148*/ 	.word	index@(_Z9poly_div4Pfi)
        /*014c*/ 	.word	0x00000000


	//----- nvinfo : EIATTR_MIN_STACK_SIZE
	.align		4
.L_55:
        /*0150*/ 	.byte	0x04, 0x12
        /*0152*/ 	.short	(.L_57 - .L_56)
	.align		4
.L_56:
        /*0154*/ 	.word	index@(_Z9poly_div3Pfi)
        /*0158*/ 	.word	0x00000000


	//----- nvinfo : EIATTR_MIN_STACK_SIZE
	.align		4
.L_57:
        /*015c*/ 	.byte	0x04, 0x12
        /*015e*/ 	.short	(.L_59 - .L_58)
	.align		4
.L_58:
        /*0160*/ 	.word	index@(_Z9poly_div2Pfi)
        /*0164*/ 	.word	0x00000000


	//----- nvinfo : EIATTR_MIN_STACK_SIZE
	.align		4
.L_59:
        /*0168*/ 	.byte	0x04, 0x12
        /*016a*/ 	.short	(.L_61 - .L_60)
	.align		4
.L_60:
        /*016c*/ 	.word	index@(_Z9poly_div1Pfi)
        /*0170*/ 	.word	0x00000000
.L_61:


//--------------------- .nv.compat                --------------------------
	.section	.nv.compat,"",@"SHT_CUDA_COMPAT_INFO"
	.align	4
        /*0000*/ 	.byte	0x02, 0x09, 0x00, 0x00, 0x02, 0x02, 0x01, 0x00, 0x02, 0x05, 0x05, 0x00, 0x03, 0x07, 0x01, 0x01
        /*0010*/ 	.byte	0x02, 0x03, 0x00, 0x00, 0x02, 0x06, 0x01, 0x00, 0x04, 0x0b, 0x08, 0x00, 0x01, 0x00, 0x00, 0x00
        /*0020*/ 	.byte	0x00, 0x00, 0x00, 0x00


//--------------------- .nv.info._Z9poly_div8Pfi  --------------------------
	.section	.nv.info._Z9poly_div8Pfi,"",@"SHT_CUDA_INFO"
	.sectionflags	@""
	.align	4


	//----- nvinfo : EIATTR_CUDA_API_VERSION
	.align		4
        /*0000*/ 	.byte	0x04, 0x37
        /*0002*/ 	.short	(.L_63 - .L_62)
.L_62:
        /*0004*/ 	.word	0x00000082


	//----- nvinfo : EIATTR_KPARAM_INFO
	.align		4
.L_63:
        /*0008*/ 	.byte	0x04, 0x17
        /*000a*/ 	.short	(.L_65 - .L_64)
.L_64:
        /*000c*/ 	.word	0x00000000
        /*0010*/ 	.short	0x0001
        /*0012*/ 	.short	0x0008
        /*0014*/ 	.byte	0x00, 0xf0, 0x11, 0x00


	//----- nvinfo : EIATTR_KPARAM_INFO
	.align		4
.L_65:
        /*0018*/ 	.byte	0x04, 0x17
        /*001a*/ 	.short	(.L_67 - .L_66)
.L_66:
        /*001c*/ 	.word	0x00000000
        /*0020*/ 	.short	0x0000
        /*0022*/ 	.short	0x0000
        /*0024*/ 	.byte	0x00, 0xf5, 0x21, 0x00


	//----- nvinfo : EIATTR_SPARSE_MMA_MASK
	.align		4
.L_67:
        /*0028*/ 	.byte	0x03, 0x50
        /*002a*/ 	.short	0x0000


	//----- nvinfo : EIATTR_MAXREG_COUNT
	.align		4
        /*002c*/ 	.byte	0x03, 0x1b
        /*002e*/ 	.short	0x00ff


	//----- nvinfo : EIATTR_MERCURY_ISA_VERSION
	.align		4
        /*0030*/ 	.byte	0x03, 0x5f
        /*0032*/ 	.short	0x0101


	//----- nvinfo : EIATTR_VRC_CTA_INIT_COUNT
	.align		4
        /*0034*/ 	.byte	0x02, 0x4a
	.zero		1
	.zero		1


	//----- nvinfo : EIATTR_EXIT_INSTR_OFFSETS
	.align		4
        /*0038*/ 	.byte	0x04, 0x1c
        /*003a*/ 	.short	(.L_69 - .L_68)


	//   ....[0]....
.L_68:
        /*003c*/ 	.word	0x00000070


	//   ....[1]....
        /*0040*/ 	.word	0x00000220


	//----- nvinfo : EIATTR_CRS_STACK_SIZE
	.align		4
.L_69:
        /*0044*/ 	.byte	0x04, 0x1e
        /*0046*/ 	.short	(.L_71 - .L_70)
.L_70:
        /*0048*/ 	.word	0x00000000


	//----- nvinfo : EIATTR_CBANK_PARAM_SIZE
	.align		4
.L_71:
        /*004c*/ 	.byte	0x03, 0x19
        /*004e*/ 	.short	0x000c


	//----- nvinfo : EIATTR_PARAM_CBANK
	.align		4
        /*0050*/ 	.byte	0x04, 0x0a
        /*0052*/ 	.short	(.L_73 - .L_72)
	.align		4
.L_72:
        /*0054*/ 	.word	index@(.nv.constant0._Z9poly_div8Pfi)
        /*0058*/ 	.short	0x0380
        /*005a*/ 	.short	0x000c


	//----- nvinfo : EIATTR_SW_WAR
	.align		4
.L_73:
        /*005c*/ 	.byte	0x04, 0x36
        /*005e*/ 	.short	(.L_75 - .L_74)
.L_74:
        /*0060*/ 	.word	0x00000008
.L_75:


//--------------------- .nv.info._Z9poly_div7Pfi  --------------------------
	.section	.nv.info._Z9poly_div7Pfi,"",@"SHT_CUDA_INFO"
	.sectionflags	@""
	.align	4


	//----- nvinfo : EIATTR_CUDA_API_VERSION
	.align		4
        /*0000*/ 	.byte	0x04, 0x37
        /*0002*/ 	.short	(.L_77 - .L_76)
.L_76:
        /*0004*/ 	.word	0x00000082


	//----- nvinfo : EIATTR_KPARAM_INFO
	.align		4
.L_77:
        /*0008*/ 	.byte	0x04, 0x17
        /*000a*/ 	.short	(.L_79 - .L_78)
.L_78:
        /*000c*/ 	.word	0x00000000
        /*0010*/ 	.short	0x0001
        /*0012*/ 	.short	0x0008
        /*0014*/ 	.byte	0x00, 0xf0, 0x11, 0x00


	//----- nvinfo : EIATTR_KPARAM_INFO
	.align		4
.L_79:
        /*0018*/ 	.byte	0x04, 0x17
        /*001a*/ 	.short	(.L_81 - .L_80)
.L_80:
        /*001c*/ 	.word	0x00000000
        /*0020*/ 	.short	0x0000
        /*0022*/ 	.short	0x0000
        /*0024*/ 	.byte	0x00, 0xf5, 0x21, 0x00


	//----- nvinfo : EIATTR_SPARSE_MMA_MASK
	.align		4
.L_81:
        /*0028*/ 	.byte	0x03, 0x50
        /*002a*/ 	.short	0x0000


	//----- nvinfo : EIATTR_MAXREG_COUNT
	.align		4
        /*002c*/ 	.byte	0x03, 0x1b
        /*002e*/ 	.short	0x00ff


	//----- nvinfo : EIATTR_MERCURY_ISA_VERSION
	.align		4
        /*0030*/ 	.byte	0x03, 0x5f
        /*0032*/ 	.short	0x0101


	//----- nvinfo : EIATTR_VRC_CTA_INIT_COUNT
	.align		4
        /*0034*/ 	.byte	0x02, 0x4a
	.zero		1
	.zero		1


	//----- nvinfo : EIATTR_EXIT_INSTR_OFFSETS
	.align		4
        /*0038*/ 	.byte	0x04, 0x1c
        /*003a*/ 	.short	(.L_83 - .L_82)


	//   ....[0]....
.L_82:
        /*003c*/ 	.word	0x00000070


	//   ....[1]....
        /*0040*/ 	.word	0x00000200


	//----- nvinfo : EIATTR_CRS_STACK_SIZE
	.align		4
.L_83:
        /*0044*/ 	.byte	0x04, 0x1e
        /*0046*/ 	.short	(.L_85 - .L_84)
.L_84:
        /*0048*/ 	.word	0x00000000


	//----- nvinfo : EIATTR_CBANK_PARAM_SIZE
	.align		4
.L_85:
        /*004c*/ 	.byte	0x03, 0x19
        /*004e*/ 	.short	0x000c


	//----- nvinfo : EIATTR_PARAM_CBANK
	.align		4
        /*0050*/ 	.byte	0x04, 0x0a
        /*0052*/ 	.short	(.L_87 - .L_86)
	.align		4
.L_86:
        /*0054*/ 	.word	index@(.nv.constant0._Z9poly_div7Pfi)
        /*0058*/ 	.short	0x0380
        /*005a*/ 	.short	0x000c


	//----- nvinfo : EIATTR_SW_WAR
	.align		4
.L_87:
        /*005c*/ 	.byte	0x04, 0x36
        /*005e*/ 	.short	(.L_89 - .L_88)
.L_88:
        /*0060*/ 	.word	0x00000008
.L_89:


//--------------------- .nv.info._Z9poly_div6Pfi  --------------------------
	.section	.nv.info._Z9poly_div6Pfi,"",@"SHT_CUDA_INFO"
	.sectionflags	@""
	.align	4


	//----- nvinfo : EIATTR_CUDA_API_VERSION
	.align		4
        /*0000*/ 	.byte	0x04, 0x37
        /*0002*/ 	.short	(.L_91 - .L_90)
.L_90:
        /*0004*/ 	.word	0x00000082


	//----- nvinfo : EIATTR_KPARAM_INFO
	.align		4
.L_91:
        /*0008*/ 	.byte	0x04, 0x17
        /*000a*/ 	.short	(.L_93 - .L_92)
.L_92:
        /*000c*/ 	.word	0x00000000
        /*0010*/ 	.short	0x0001
        /*0012*/ 	.short	0x0008
        /*0014*/ 	.byte	0x00, 0xf0, 0x11, 0x00


	//----- nvinfo : EIATTR_KPARAM_INFO
	.align		4
.L_93:
        /*0018*/ 	.byte	0x04, 0x17
        /*001a*/ 	.short	(.L_95 - .L_94)
.L_94:
        /*001c*/ 	.word	0x00000000
        /*0020*/ 	.short	0x0000
        /*0022*/ 	.short	0x0000
        /*0024*/ 	.byte	0x00, 0xf5, 0x21, 0x00


	//----- nvinfo : EIATTR_SPARSE_MMA_MASK
	.align		4
.L_95:
        /*0028*/ 	.byte	0x03, 0x50
        /*002a*/ 	.short	0x0000


	//----- nvinfo : EIATTR_MAXREG_COUNT
	.align		4
        /*002c*/ 	.byte	0x03, 0x1b
        /*002e*/ 	.short	0x00ff


	//----- nvinfo : EIATTR_MERCURY_ISA_VERSION
	.align		4
        /*0030*/ 	.byte	0x03, 0x5f
        /*0032*/ 	.short	0x0101


	//----- nvinfo : EIATTR_VRC_CTA_INIT_COUNT
	.align		4
        /*0034*/ 	.byte	0x02, 0x4a
	.zero		1
	.zero		1


	//----- nvinfo : EIATTR_EXIT_INSTR_OFFSETS
	.align		4
        /*0038*/ 	.byte	0x04, 0x1c
        /*003a*/ 	.short	(.L_97 - .L_96)


	//   ....[0]....
.L_96:
        /*003c*/ 	.word	0x00000070


	//   ....[1]....
        /*0040*/ 	.word	0x00000210


	//----- nvinfo : EIATTR_CRS_STACK_SIZE
	.align		4
.L_97:
        /*0044*/ 	.byte	0x04, 0x1e
        /*0046*/ 	.short	(.L_99 - .L_98)
.L_98:
        /*0048*/ 	.word	0x00000000


	//----- nvinfo : EIATTR_CBANK_PARAM_SIZE
	.align		4
.L_99:
        /*004c*/ 	.byte	0x03, 0x19
        /*004e*/ 	.short	0x000c


	//----- nvinfo : EIATTR_PARAM_CBANK
	.align		4
        /*0050*/ 	.byte	0x04, 0x0a
        /*0052*/ 	.short	(.L_101 - .L_100)
	.align		4
.L_100:
        /*0054*/ 	.word	index@(.nv.constant0._Z9poly_div6Pfi)
        /*0058*/ 	.short	0x0380
        /*005a*/ 	.short	0x000c


	//----- nvinfo : EIATTR_SW_WAR
	.align		4
.L_101:
        /*005c*/ 	.byte	0x04, 0x36
        /*005e*/ 	.short	(.L_103 - .L_102)
.L_102:
        /*0060*/ 	.word	0x00000008
.L_103:


//--------------------- .nv.info._Z9poly_div5Pfi  --------------------------
	.section	.nv.info._Z9poly_div5Pfi,"",@"SHT_CUDA_INFO"
	.sectionflags	@""
	.align	4


	//----- nvinfo : EIATTR_CUDA_API_VERSION
	.align		4
        /*0000*/ 	.byte	0x04, 0x37
        /*0002*/ 	.short	(.L_105 - .L_104)
.L_104:
        /*0004*/ 	.word	0x00000082


	//----- nvinfo : EIATTR_KPARAM_INFO
	.align		4
.L_105:
        /*0008*/ 	.byte	0x04, 0x17
        /*000a*/ 	.short	(.L_107 - .L_106)
.L_106:
        /*000c*/ 	.word	0x00000000
        /*0010*/ 	.short	0x0001
        /*0012*/ 	.short	0x0008
        /*0014*/ 	.byte	0x00, 0xf0, 0x11, 0x00


	//----- nvinfo : EIATTR_KPARAM_INFO
	.align		4
.L_107:
        /*0018*/ 	.byte	0x04, 0x17
        /*001a*/ 	.short	(.L_109 - .L_108)
.L_108:
        /*001c*/ 	.word	0x00000000
        /*0020*/ 	.short	0x0000
        /*0022*/ 	.short	0x0000
        /*0024*/ 	.byte	0x00, 0xf5, 0x21, 0x00


	//----- nvinfo : EIATTR_SPARSE_MMA_MASK
	.align		4
.L_109:
        /*0028*/ 	.byte	0x03, 0x50
        /*002a*/ 	.short	0x0000


	//----- nvinfo : EIATTR_MAXREG_COUNT
	.align		4
        /*002c*/ 	.byte	0x03, 0x1b
        /*002e*/ 	.short	0x00ff


	//----- nvinfo : EIATTR_MERCURY_ISA_VERSION
	.align		4
        /*0030*/ 	.byte	0x03, 0x5f
        /*0032*/ 	.short	0x0101


	//----- nvinfo : EIATTR_VRC_CTA_INIT_COUNT
	.align		4
        /*0034*/ 	.byte	0x02, 0x4a
	.zero		1
	.zero		1


	//----- nvinfo : EIATTR_EXIT_INSTR_OFFSETS
	.align		4
        /*0038*/ 	.byte	0x04, 0x1c
        /*003a*/ 	.short	(.L_111 - .L_110)


	//   ....[0]....
.L_110:
        /*003c*/ 	.word	0x00000070


	//   ....[1]....
        /*0040*/ 	.word	0x00000250


	//----- nvinfo : EIATTR_CRS_STACK_SIZE
	.align		4
.L_111:
        /*0044*/ 	.byte	0x04, 0x1e
        /*0046*/ 	.short	(.L_113 - .L_112)
.L_112:
        /*0048*/ 	.word	0x00000000


	//----- nvinfo : EIATTR_CBANK_PARAM_SIZE
	.align		4
.L_113:
        /*004c*/ 	.byte	0x03, 0x19
        /*004e*/ 	.short	0x000c


	//----- nvinfo : EIATTR_PARAM_CBANK
	.align		4
        /*0050*/ 	.byte	0x04, 0x0a
        /*0052*/ 	.short	(.L_115 - .L_114)
	.align		4
.L_114:
        /*0054*/ 	.word	index@(.nv.constant0._Z9poly_div5Pfi)
        /*0058*/ 	.short	0x0380
        /*005a*/ 	.short	0x000c


	//----- nvinfo : EIATTR_SW_WAR
	.align		4
.L_115:
        /*005c*/ 	.byte	0x04, 0x36
        /*005e*/ 	.short	(.L_117 - .L_116)
.L_116:
        /*0060*/ 	.word	0x00000008
.L_117:


//--------------------- .nv.info._Z9poly_div4Pfi  --------------------------
	.section	.nv.info._Z9poly_div4Pfi,"",@"SHT_CUDA_INFO"
	.sectionflags	@""
	.align	4


	//----- nvinfo : EIATTR_CUDA_API_VERSION
	.align		4
        /*0000*/ 	.byte	0x04, 0x37
        /*0002*/ 	.short	(.L_119 - .L_118)
.L_118:
        /*0004*/ 	.word	0x00000082


	//----- nvinfo : EIATTR_KPARAM_INFO
	.align		4
.L_119:
        /*0008*/ 	.byte	0x04, 0x17
        /*000a*/ 	.short	(.L_121 - .L_120)
.L_120:
        /*000c*/ 	.word	0x00000000
        /*0010*/ 	.short	0x0001
        /*0012*/ 	.short	0x0008
        /*0014*/ 	.byte	0x00, 0xf0, 0x11, 0x00


	//----- nvinfo : EIATTR_KPARAM_INFO
	.align		4
.L_121:
        /*0018*/ 	.byte	0x04, 0x17
        /*001a*/ 	.short	(.L_123 - .L_122)
.L_122:
        /*001c*/ 	.word	0x00000000
        /*0020*/ 	.short	0x0000
        /*0022*/ 	.short	0x0000
        /*0024*/ 	.byte	0x00, 0xf5, 0x21, 0x00


	//----- nvinfo : EIATTR_SPARSE_MMA_MASK
	.align		4
.L_123:
        /*0028*/ 	.byte	0x03, 0x50
        /*002a*/ 	.short	0x0000


	//----- nvinfo : EIATTR_MAXREG_COUNT
	.align		4
        /*002c*/ 	.byte	0x03, 0x1b
        /*002e*/ 	.short	0x00ff


	//----- nvinfo : EIATTR_MERCURY_ISA_VERSION
	.align		4
        /*0030*/ 	.byte	0x03, 0x5f
        /*0032*/ 	.short	0x0101


	//----- nvinfo : EIATTR_VRC_CTA_INIT_COUNT
	.align		4
        /*0034*/ 	.byte	0x02, 0x4a
	.zero		1
	.zero		1


	//----- nvinfo : EIATTR_EXIT_INSTR_OFFSETS
	.align		4
        /*0038*/ 	.byte	0x04, 0x1c
        /*003a*/ 	.short	(.L_125 - .L_124)


	//   ....[0]....
.L_124:
        /*003c*/ 	.word	0x00000070


	//   ....[1]....
        /*0040*/ 	.word	0x00000220


	//----- nvinfo : EIATTR_CRS_STACK_SIZE
	.align		4
.L_125:
        /*0044*/ 	.byte	0x04, 0x1e
        /*0046*/ 	.short	(.L_127 - .L_126)
.L_126:
        /*0048*/ 	.word	0x00000000


	//----- nvinfo : EIATTR_CBANK_PARAM_SIZE
	.align		4
.L_127:
        /*004c*/ 	.byte	0x03, 0x19
        /*004e*/ 	.short	0x000c


	//----- nvinfo : EIATTR_PARAM_CBANK
	.align		4
        /*0050*/ 	.byte	0x04, 0x0a
        /*0052*/ 	.short	(.L_129 - .L_128)
	.align		4
.L_128:
        /*0054*/ 	.word	index@(.nv.constant0._Z9poly_div4Pfi)
        /*0058*/ 	.short	0x0380
        /*005a*/ 	.short	0x000c


	//----- nvinfo : EIATTR_SW_WAR
	.align		4
.L_129:
        /*005c*/ 	.byte	0x04, 0x36
        /*005e*/ 	.short	(.L_131 - .L_130)
.L_130:
        /*0060*/ 	.word	0x00000008
.L_131:


//--------------------- .nv.info._Z9poly_div3Pfi  --------------------------
	.section	.nv.info._Z9poly_div3Pfi,"",@"SHT_CUDA_INFO"
	.sectionflags	@""
	.align	4


	//----- nvinfo : EIATTR_CUDA_API_VERSION
	.align		4
        /*0000*/ 	.byte	0x04, 0x37
        /*0002*/ 	.short	(.L_133 - .L_132)
.L_132:
        /*0004*/ 	.word	0x00000082


	//----- nvinfo : EIATTR_KPARAM_INFO
	.align		4
.L_133:
        /*0008*/ 	.byte	0x04, 0x17
        /*000a*/ 	.short	(.L_135 - .L_134)
.L_134:
        /*000c*/ 	.word	0x00000000
        /*0010*/ 	.short	0x0001
        /*0012*/ 	.short	0x0008
        /*0014*/ 	.byte	0x00, 0xf0, 0x11, 0x00


	//----- nvinfo : EIATTR_KPARAM_INFO
	.align		4
.L_135:
        /*0018*/ 	.byte	0x04, 0x17
        /*001a*/ 	.short	(.L_137 - .L_136)
.L_136:
        /*001c*/ 	.word	0x00000000
        /*0020*/ 	.short	0x0000
        /*0022*/ 	.short	0x0000
        /*0024*/ 	.byte	0x00, 0xf5, 0x21, 0x00


	//----- nvinfo : EIATTR_SPARSE_MMA_MASK
	.align		4
.L_137:
        /*0028*/ 	.byte	0x03, 0x50
        /*002a*/ 	.short	0x0000


	//----- nvinfo : EIATTR_MAXREG_COUNT
	.align		4
        /*002c*/ 	.byte	0x03, 0x1b
        /*002e*/ 	.short	0x00ff


	//----- nvinfo : EIATTR_MERCURY_ISA_VERSION
	.align		4
        /*0030*/ 	.byte	0x03, 0x5f
        /*0032*/ 	.short	0x0101


	//----- nvinfo : EIATTR_VRC_CTA_INIT_COUNT
	.align		4
        /*0034*/ 	.byte	0x02, 0x4a
	.zero		1
	.zero		1


	//----- nvinfo : EIATTR_EXIT_INSTR_OFFSETS
	.align		4
        /*0038*/ 	.byte	0x04, 0x1c
        /*003a*/ 	.short	(.L_139 - .L_138)


	//   ....[0]....
.L_138:
        /*003c*/ 	.word	0x00000070


	//   ....[1]....
        /*0040*/ 	.word	0x00000290


	//----- nvinfo : EIATTR_CRS_STACK_SIZE
	.align		4
.L_139:
        /*0044*/ 	.byte	0x04, 0x1e
        /*0046*/ 	.short	(.L_141 - .L_140)
.L_140:
        /*0048*/ 	.word	0x00000000


	//----- nvinfo : EIATTR_CBANK_PARAM_SIZE
	.align		4
.L_141:
        /*004c*/ 	.byte	0x03, 0x19
        /*004e*/ 	.short	0x000c


	//----- nvinfo : EIATTR_PARAM_CBANK
	.align		4
        /*0050*/ 	.byte	0x04, 0x0a
        /*0052*/ 	.short	(.L_143 - .L_142)
	.align		4
.L_142:
        /*0054*/ 	.word	index@(.nv.constant0._Z9poly_div3Pfi)
        /*0058*/ 	.short	0x0380
        /*005a*/ 	.short	0x000c


	//----- nvinfo : EIATTR_SW_WAR
	.align		4
.L_143:
        /*005c*/ 	.byte	0x04, 0x36
        /*005e*/ 	.short	(.L_145 - .L_144)
.L_144:
        /*0060*/ 	.word	0x00000008
.L_145:


//--------------------- .nv.info._Z9poly_div2Pfi  --------------------------
	.section	.nv.info._Z9poly_div2Pfi,"",@"SHT_CUDA_INFO"
	.sectionflags	@""
	.align	4


	//----- nvinfo : EIATTR_CUDA_API_VERSION
	.align		4
        /*0000*/ 	.byte	0x04, 0x37
        /*0002*/ 	.short	(.L_147 - .L_146)
.L_146:
        /*0004*/ 	.word	0x00000082


	//----- nvinfo : EIATTR_KPARAM_INFO
	.align		4
.L_147:
        /*0008*/ 	.byte	0x04, 0x17
        /*000a*/ 	.short	(.L_149 - .L_148)
.L_148:
        /*000c*/ 	.word	0x00000000
        /*0010*/ 	.short	0x0001
        /*0012*/ 	.short	0x0008
        /*0014*/ 	.byte	0x00, 0xf0, 0x11, 0x00


	//----- nvinfo : EIATTR_KPARAM_INFO
	.align		4
.L_149:
        /*0018*/ 	.byte	0x04, 0x17
        /*001a*/ 	.short	(.L_151 - .L_150)
.L_150:
        /*001c*/ 	.word	0x00000000
        /*0020*/ 	.short	0x0000
        /*0022*/ 	.short	0x0000
        /*0024*/ 	.byte	0x00, 0xf5, 0x21, 0x00


	//----- nvinfo : EIATTR_SPARSE_MMA_MASK
	.align		4
.L_151:
        /*0028*/ 	.byte	0x03, 0x50
        /*002a*/ 	.short	0x0000


	//----- nvinfo : EIATTR_MAXREG_COUNT
	.align		4
        /*002c*/ 	.byte	0x03, 0x1b
        /*002e*/ 	.short	0x00ff


	//----- nvinfo : EIATTR_MERCURY_ISA_VERSION
	.align		4
        /*0030*/ 	.byte	0x03, 0x5f
        /*0032*/ 	.short	0x0101


	//----- nvinfo : EIATTR_VRC_CTA_INIT_COUNT
	.align		4
        /*0034*/ 	.byte	0x02, 0x4a
	.zero		1
	.zero		1


	//----- nvinfo : EIATTR_EXIT_INSTR_OFFSETS
	.align		4
        /*0038*/ 	.byte	0x04, 0x1c
        /*003a*/ 	.short	(.L_153 - .L_152)


	//   ....[0]....
.L_152:
        /*003c*/ 	.word	0x00000070


	//   ....[1]....
        /*0040*/ 	.word	0x00000180


	//----- nvinfo : EIATTR_CBANK_PARAM_SIZE
	.align		4
.L_153:
        /*0044*/ 	.byte	0x03, 0x19
        /*0046*/ 	.short	0x000c


	//----- nvinfo : EIATTR_PARAM_CBANK
	.align		4
        /*0048*/ 	.byte	0x04, 0x0a
        /*004a*/ 	.short	(.L_155 - .L_154)
	.align		4
.L_154:
        /*004c*/ 	.word	index@(.nv.constant0._Z9poly_div2Pfi)
        /*0050*/ 	.short	0x0380
        /*0052*/ 	.short	0x000c


	//----- nvinfo : EIATTR_SW_WAR
	.align		4
.L_155:
        /*0054*/ 	.byte	0x04, 0x36
        /*0056*/ 	.short	(.L_157 - .L_156)
.L_156:
        /*0058*/ 	.word	0x00000008
.L_157:


//--------------------- .nv.info._Z9poly_div1Pfi  --------------------------
	.section	.nv.info._Z9poly_div1Pfi,"",@"SHT_CUDA_INFO"
	.sectionflags	@""
	.align	4


	//----- nvinfo : EIATTR_CUDA_API_VERSION
	.align		4
        /*0000*/ 	.byte	0x04, 0x37
        /*0002*/ 	.short	(.L_159 - .L_158)
.L_158:
        /*0004*/ 	.word	0x00000082


	//----- nvinfo : EIATTR_KPARAM_INFO
	.align		4
.L_159:
        /*0008*/ 	.byte	0x04, 0x17
        /*000a*/ 	.short	(.L_161 - .L_160)
.L_160:
        /*000c*/ 	.word	0x00000000
        /*0010*/ 	.short	0x0001
        /*0012*/ 	.short	0x0008
        /*0014*/ 	.byte	0x00, 0xf0, 0x11, 0x00


	//----- nvinfo : EIATTR_KPARAM_INFO
	.align		4
.L_161:
        /*0018*/ 	.byte	0x04, 0x17
        /*001a*/ 	.short	(.L_163 - .L_162)
.L_162:
        /*001c*/ 	.word	0x00000000
        /*0020*/ 	.short	0x0000
        /*0022*/ 	.short	0x0000
        /*0024*/ 	.byte	0x00, 0xf5, 0x21, 0x00


	//----- nvinfo : EIATTR_SPARSE_MMA_MASK
	.align		4
.L_163:
        /*0028*/ 	.byte	0x03, 0x50
        /*002a*/ 	.short	0x0000


	//----- nvinfo : EIATTR_MAXREG_COUNT
	.align		4
        /*002c*/ 	.byte	0x03, 0x1b
        /*002e*/ 	.short	0x00ff


	//----- nvinfo : EIATTR_MERCURY_ISA_VERSION
	.align		4
        /*0030*/ 	.byte	0x03, 0x5f
        /*0032*/ 	.short	0x0101


	//----- nvinfo : EIATTR_VRC_CTA_INIT_COUNT
	.align		4
        /*0034*/ 	.byte	0x02, 0x4a
	.zero		1
	.zero		1


	//----- nvinfo : EIATTR_EXIT_INSTR_OFFSETS
	.align		4
        /*0038*/ 	.byte	0x04, 0x1c
        /*003a*/ 	.short	(.L_165 - .L_164)


	//   ....[0]....
.L_164:
        /*003c*/ 	.word	0x00000070


	//   ....[1]....
        /*0040*/ 	.word	0x000002c0


	//----- nvinfo : EIATTR_CRS_STACK_SIZE
	.align		4
.L_165:
        /*0044*/ 	.byte	0x04, 0x1e
        /*0046*/ 	.short	(.L_167 - .L_166)
.L_166:
        /*0048*/ 	.word	0x00000000


	//----- nvinfo : EIATTR_CBANK_PARAM_SIZE
	.align		4
.L_167:
        /*004c*/ 	.byte	0x03, 0x19
        /*004e*/ 	.short	0x000c


	//----- nvinfo : EIATTR_PARAM_CBANK
	.align		4
        /*0050*/ 	.byte	0x04, 0x0a
        /*0052*/ 	.short	(.L_169 - .L_168)
	.align		4
.L_168:
        /*0054*/ 	.word	index@(.nv.constant0._Z9poly_div1Pfi)
        /*0058*/ 	.short	0x0380
        /*005a*/ 	.short	0x000c


	//----- nvinfo : EIATTR_SW_WAR
	.align		4
.L_169:
        /*005c*/ 	.byte	0x04, 0x36
        /*005e*/ 	.short	(.L_171 - .L_170)
.L_170:
        /*0060*/ 	.word	0x00000008
.L_171:


//--------------------- .nv.callgraph             --------------------------
	.section	.nv.callgraph,"",@"SHT_CUDA_CALLGRAPH"
	.align	4
	.sectionentsize	8
	.align		4
        /*0000*/ 	.word	0x00000000
	.align		4
        /*0004*/ 	.word	0xffffffff
	.align		4
        /*0008*/ 	.word	0x00000000
	.align		4
        /*000c*/ 	.word	0xfffffffe
	.align		4
        /*0010*/ 	.word	0x00000000
	.align		4
        /*0014*/ 	.word	0xfffffffd
	.align		4
        /*0018*/ 	.word	0x00000000
	.align		4
        /*001c*/ 	.word	0xfffffffc


//--------------------- .text._Z9poly_div8Pfi     --------------------------
	.section	.text._Z9poly_div8Pfi,"ax",@progbits
	.align	128
        .global         _Z9poly_div8Pfi
        .type           _Z9poly_div8Pfi,@function
        .size           _Z9poly_div8Pfi,(.L_x_68 - _Z9poly_div8Pfi)
        .other          _Z9poly_div8Pfi,@"STO_CUDA_ENTRY STV_DEFAULT"
_Z9poly_div8Pfi:
.text._Z9poly_div8Pfi:
[----:B------:R-:W-:Y:S01]  /*0000*/  LDC R1, c[0x0][0x37c] ;  /* 0x0000df00ff017b82 */ /* 0x000fe20000000800 */
[----:B------:R-:W0:Y:S07]  /*0010*/  S2R R0, SR_TID.X ;  /* 0x0000000000007919 */ /* 0x000e2e0000002100 */
[----:B------:R-:W0:Y:S01]  /*0020*/  S2UR UR4, SR_CTAID.X ;  /* 0x00000000000479c3 */ /* 0x000e220000002500 */
[----:B------:R-:W1:Y:S07]  /*0030*/  LDCU UR5, c[0x0][0x388] ;  /* 0x00007100ff0577ac */ /* 0x000e6e0008000800 */
[----:B------:R-:W0:Y:S02]  /*0040*/  LDC R5, c[0x0][0x360] ;  /* 0x0000d800ff057b82 */ /* 0x000e240000000800 */
[----:B0-----:R-:W-:-:S05]  /*0050*/  IMAD R5, R5, UR4, R0 ;  /* 0x0000000405057c24 */ /* 0x001fca000f8e0200 */
[----:B-1----:R-:W-:-:S13]  /*0060*/  ISETP.GE.AND P0, PT, R5, UR5, PT ;  /* 0x0000000505007c0c */ /* 0x002fda000bf06270 */
[----:B------:R-:W-:Y:S05]  /*0070*/  @P0 EXIT ;  /* 0x000000000000094d */ /* 0x000fea0003800000 */
[----:B------:R-:W0:Y:S01]  /*0080*/  LDC.64 R2, c[0x0][0x380] ;  /* 0x0000e000ff027b82 */ /* 0x000e220000000a00 */
[----:B------:R-:W1:Y:S01]  /*0090*/  LDCU.64 UR6, c[0x0][0x358] ;  /* 0x00006b00ff0677ac */ /* 0x000e620008000a00 */
[----:B0-----:R-:W-:-:S05]  /*00a0*/  IMAD.WIDE R2, R5, 0x4, R2 ;  /* 0x0000000405027825 */ /* 0x001fca00078e0202 */
[----:B-1----:R-:W2:Y:S01]  /*00b0*/  LDG.E R5, desc[UR6][R2.64] ;  /* 0x0000000602057981 */ /* 0x002ea2000c1e1900 */
[----:B------:R-:W-:Y:S01]  /*00c0*/  UMOV UR4, 0x40a00000 ;  /* 0x40a0000000047882 */ /* 0x000fe20000000000 */
[----:B------:R-:W-:Y:S01]  /*00d0*/  BSSY.RECONVERGENT B1, `(.L_x_0) ;  /* 0x0000012000017945 */ /* 0x000fe20003800200 */
[----:B------:R-:W-:Y:S01]  /*00e0*/  IMAD.U32 R8, RZ, RZ, UR4 ;  /* 0x00000004ff087e24 */ /* 0x000fe2000f8e00ff */
[----:B--2---:R-:W0:Y:S01]  /*00f0*/  MUFU.RCP R6, R5 ;  /* 0x0000000500067308 */ /* 0x004e220000001000 */
[----:B------:R-:W-:-:S04]  /*0100*/  FADD R0, R5, 5 ;  /* 0x40a0000005007421 */ /* 0x000fc80000000000 */
[----:B------:R-:W-:-:S03]  /*0110*/  FFMA R4, R5, R0, 5 ;  /* 0x40a0000005047423 */ /* 0x000fc60000000000 */
[----:B------:R-:W1:Y:S01]  /*0120*/  FCHK P0, R8, R5 ;  /* 0x0000000508007302 */ /* 0x000e620000000000 */
[----:B------:R-:W-:-:S04]  /*0130*/  FFMA R4, R5, R4, 9 ;  /* 0x4110000005047423 */ /* 0x000fc80000000004 */
[C---:B------:R-:W-:Y:S01]  /*0140*/  FFMA R4, -R5.reuse, R4, 7 ;  /* 0x40e0000005047423 */ /* 0x040fe20000000104 */
[----:B0-----:R-:W-:-:S03]  /*0150*/  FFMA R7, -R5, R6, 1 ;  /* 0x3f80000005077423 */ /* 0x001fc60000000106 */
[----:B------:R-:W-:Y:S01]  /*0160*/  FFMA R4, R5, R4, 5 ;  /* 0x40a0000005047423 */ /* 0x000fe20000000004 */
[----:B------:R-:W-:-:S04]  /*0170*/  FFMA R0, R6, R7, R6 ;  /* 0x0000000706007223 */ /* 0x000fc80000000006 */
[----:B------:R-:W-:-:S04]  /*0180*/  FFMA R7, R0, 5, RZ ;  /* 0x40a0000000077823 */ /* 0x000fc800000000ff */
[----:B------:R-:W-:-:S04]  /*0190*/  FFMA R6, -R5, R7, 5 ;  /* 0x40a0000005067423 */ /* 0x000fc80000000107 */
[----:B------:R-:W-:Y:S01]  /*01a0*/  FFMA R7, R0, R6, R7 ;  /* 0x0000000600077223 */ /* 0x000fe20000000007 */
[----:B-1----:R-:W-:Y:S06]  /*01b0*/  @!P0 BRA `(.L_x_1) ;  /* 0x00000000000c8947 */ /* 0x002fec0003800000 */
[----:B------:R-:W-:-:S07]  /*01c0*/  MOV R6, 0x1e0 ;  /* 0x000001e000067802 */ /* 0x000fce0000000f00 */
[----:B------:R-:W-:Y:S05]  /*01d0*/  CALL.REL.NOINC `($__internal_0_$__cuda_sm3x_div_rn_noftz_f32_slowpath) ;  /* 0x0000000000147944 */ /* 0x000fea0003c00000 */
[----:B------:R-:W-:-:S07]  /*01e0*/  IMAD.MOV.U32 R7, RZ, RZ, R5 ;  /* 0x000000ffff077224 */ /* 0x000fce00078e0005 */
.L_x_1:
[----:B------:R-:W-:Y:S05]  /*01f0*/  BSYNC.RECONVERGENT B1 ;  /* 0x0000000000017941 */ /* 0x000fea0003800200 */
.L_x_0:
[----:B------:R-:W-:-:S05]  /*0200*/  FADD R7, R4, R7 ;  /* 0x0000000704077221 */ /* 0x000fca0000000000 */
[----:B------:R-:W-:Y:S01]  /*0210*/  STG.E desc[UR6][R2.64], R7 ;  /* 0x0000000702007986 */ /* 0x000fe2000c101906 */
[----:B------:R-:W-:Y:S05]  /*0220*/  EXIT ;  /* 0x000000000000794d */ /* 0x000fea0003800000 */
        .weak           $__internal_0_$__cuda_sm3x_div_rn_noftz_f32_slowpath
        .type           $__internal_0_$__cuda_sm3x_div_rn_noftz_f32_slowpath,@function
        .size           $__internal_0_$__cuda_sm3x_div_rn_noftz_f32_slowpath,(.L_x_68 - $__internal_0_$__cuda_sm3x_div_rn_noftz_f32_slowpath)
$__internal_0_$__cuda_sm3x_div_rn_noftz_f32_slowpath:
[--C-:B------:R-:W-:Y:S01]  /*0230*/  SHF.R.U32.HI R0, RZ, 0x17, R5.reuse ;  /* 0x00000017ff007819 */ /* 0x100fe20000011605 */
[----:B------:R-:W-:Y:S04]  /*0240*/  BSSY.RECONVERGENT B0, `(.L_x_2) ;  /* 0x000005d000007945 */ /* 0x000fe80003800200 */
[----:B------:R-:W-:Y:S01]  /*0250*/  BSSY.RELIABLE B2, `(.L_x_3) ;  /* 0x000001b000027945 */ /* 0x000fe20003800100 */
[----:B------:R-:W-:Y:S01]  /*0260*/  IMAD.MOV.U32 R8, RZ, RZ, R5 ;  /* 0x000000ffff087224 */ /* 0x000fe200078e0005 */
[----:B------:R-:W-:-:S05]  /*0270*/  LOP3.LUT R7, R0, 0xff, RZ, 0xc0, !PT ;  /* 0x000000ff00077812 */ /* 0x000fca00078ec0ff */
[----:B------:R-:W-:-:S05]  /*0280*/  VIADD R9, R7, 0xffffffff ;  /* 0xffffffff07097836 */ /* 0x000fca0000000000 */
[----:B------:R-:W-:-:S13]  /*0290*/  ISETP.GT.U32.AND P0, PT, R9, 0xfd, PT ;  /* 0x000000fd0900780c */ /* 0x000fda0003f04070 */
[----:B------:R-:W-:Y:S01]  /*02a0*/  @!P0 IMAD.MOV.U32 R10, RZ, RZ, RZ ;  /* 0x000000ffff0a8224 */ /* 0x000fe200078e00ff */
[----:B------:R-:W-:Y:S06]  /*02b0*/  @!P0 BRA `(.L_x_4) ;  /* 0x0000000000508947 */ /* 0x000fec0003800000 */
[----:B------:R-:W-:Y:S01]  /*02c0*/  FSETP.GTU.FTZ.AND P0, PT, |R5|, +INF , PT ;  /* 0x7f8000000500780b */ /* 0x000fe20003f1c200 */
[----:B------:R-:W-:-:S12]  /*02d0*/  IMAD.MOV.U32 R0, RZ, RZ, R5 ;  /* 0x000000ffff007224 */ /* 0x000fd800078e0005 */
[----:B------:R-:W-:Y:S05]  /*02e0*/  @P0 BREAK.RELIABLE B2 ;  /* 0x0000000000020942 */ /* 0x000fea0003800100 */
[----:B------:R-:W-:Y:S05]  /*02f0*/  @P0 BRA `(.L_x_5) ;  /* 0x0000000400400947 */ /* 0x000fea0003800000 */
[----:B------:R-:W-:-:S05]  /*0300*/  IMAD.MOV.U32 R5, RZ, RZ, 0x40a00000 ;  /* 0x40a00000ff057424 */ /* 0x000fca00078e00ff */
[----:B------:R-:W-:-:S13]  /*0310*/  LOP3.LUT P0, RZ, R8, 0x7fffffff, R5, 0xc8, !PT ;  /* 0x7fffffff08ff7812 */ /* 0x000fda000780c805 */
[----:B------:R-:W-:Y:S05]  /*0320*/  @!P0 BREAK.RELIABLE B2 ;  /* 0x0000000000028942 */ /* 0x000fea0003800100 */
[----:B------:R-:W-:Y:S05]  /*0330*/  @!P0 BRA `(.L_x_6) ;  /* 0x0000000400288947 */ /* 0x000fea0003800000 */
[----:B------:R-:W-:Y:S02]  /*0340*/  FSETP.NEU.FTZ.AND P0, PT, |R0|, +INF , PT ;  /* 0x7f8000000000780b */ /* 0x000fe40003f1d200 */
[----:B------:R-:W-:-:S04]  /*0350*/  LOP3.LUT P1, RZ, R5, 0x7fffffff, RZ, 0xc0, !PT ;  /* 0x7fffffff05ff7812 */ /* 0x000fc8000782c0ff */
[----:B------:R-:W-:-:S13]  /*0360*/  PLOP3.LUT P0, PT, P0, P1, PT, 0x2f, 0xf2 ;  /* 0x0000000000f2781c */ /* 0x000fda0000702577 */
[----:B------:R-:W-:Y:S05]  /*0370*/  @P0 BREAK.RELIABLE B2 ;  /* 0x0000000000020942 */ /* 0x000fea0003800100 */
[----:B------:R-:W-:Y:S05]  /*0380*/  @P0 BRA `(.L_x_7) ;  /* 0x00000004000c0947 */ /* 0x000fea0003800000 */
[----:B------:R-:W-:-:S13]  /*0390*/  LOP3.LUT P0, RZ, R8, 0x7fffffff, RZ, 0xc0, !PT ;  /* 0x7fffffff08ff7812 */ /* 0x000fda000780c0ff */
[----:B------:R-:W-:Y:S05]  /*03a0*/  @!P0 BREAK.RELIABLE B2 ;  /* 0x0000000000028942 */ /* 0x000fea0003800100 */
[----:B------:R-:W-:Y:S05]  /*03b0*/  @!P0 BRA `(.L_x_8) ;  /* 0x0000000000f48947 */ /* 0x000fea0003800000 */
[----:B------:R-:W-:Y:S01]  /*03c0*/  ISETP.GE.AND P0, PT, R9, RZ, PT ;  /* 0x000000ff0900720c */ /* 0x000fe20003f06270 */
[----:B------:R-:W-:-:S12]  /*03d0*/  IMAD.MOV.U32 R10, RZ, RZ, RZ ;  /* 0x000000ffff0a7224 */ /* 0x000fd800078e00ff */
[----:B------:R-:W-:Y:S01]  /*03e0*/  @!P0 FFMA R8, R0, 1.84467440737095516160e+19, RZ ;  /* 0x5f80000000088823 */ /* 0x000fe200000000ff */
[----:B------:R-:W-:-:S07]  /*03f0*/  @!P0 IADD3 R10, PT, PT, R10, 0x40, RZ ;  /* 0x000000400a0a8810 */ /* 0x000fce0007ffe0ff */
.L_x_4:
[----:B------:R-:W-:Y:S05]  /*0400*/  BSYNC.RELIABLE B2 ;  /* 0x0000000000027941 */ /* 0x000fea0003800100 */
.L_x_3:
[----:B------:R-:W-:Y:S01]  /*0410*/  LEA R5, R7, 0xc0800000, 0x17 ;  /* 0xc080000007057811 */ /* 0x000fe200078eb8ff */
[----:B------:R-:W-:Y:S01]  /*0420*/  UMOV UR4, 0x40a00000 ;  /* 0x40a0000000047882 */ /* 0x000fe20000000000 */
[----:B------:R-:W-:Y:S01]  /*0430*/  IADD3 R7, PT, PT, R10, 0x81, -R7 ;  /* 0x000000810a077810 */ /* 0x000fe20007ffe807 */
[----:B------:R-:W-:Y:S01]  /*0440*/  UIADD3 UR4, UPT, UPT, UR4, -0x1000000, URZ ;  /* 0xff00000004047890 */ /* 0x000fe2000fffe0ff */
[----:B------:R-:W-:Y:S01]  /*0450*/  BSSY.RECONVERGENT B2, `(.L_x_9) ;  /* 0x0000032000027945 */ /* 0x000fe20003800200 */
[----:B------:R-:W-:-:S04]  /*0460*/  IMAD.IADD R8, R8, 0x1, -R5 ;  /* 0x0000000108087824 */ /* 0x000fc800078e0a05 */
[----:B------:R-:W0:Y:S01]  /*0470*/  MUFU.RCP R0, R8 ;  /* 0x0000000800007308 */ /* 0x000e220000001000 */
[----:B------:R-:W-:-:S04]  /*0480*/  FADD.FTZ R5, -R8, -RZ ;  /* 0x800000ff08057221 */ /* 0x000fc80000010100 */
[----:B0-----:R-:W-:-:S04]  /*0490*/  FFMA R9, R0, R5, 1 ;  /* 0x3f80000000097423 */ /* 0x001fc80000000005 */
[----:B------:R-:W-:-:S04]  /*04a0*/  FFMA R0, R0, R9, R0 ;  /* 0x0000000900007223 */ /* 0x000fc80000000000 */
[----:B------:R-:W-:-:S04]  /*04b0*/  FFMA R9, R0, UR4, RZ ;  /* 0x0000000400097c23 */ /* 0x000fc800080000ff */
[----:B------:R-:W-:-:S04]  /*04c0*/  FFMA R12, R5, R9, UR4 ;  /* 0x00000004050c7e23 */ /* 0x000fc80008000009 */
[----:B------:R-:W-:-:S04]  /*04d0*/  FFMA R9, R0, R12, R9 ;  /* 0x0000000c00097223 */ /* 0x000fc80000000009 */
[----:B------:R-:W-:-:S04]  /*04e0*/  FFMA R12, R5, R9, UR4 ;  /* 0x00000004050c7e23 */ /* 0x000fc80008000009 */
[----:B------:R-:W-:-:S05]  /*04f0*/  FFMA R5, R0, R12, R9 ;  /* 0x0000000c00057223 */ /* 0x000fca0000000009 */
[----:B------:R-:W-:-:S04]  /*0500*/  SHF.R.U32.HI R8, RZ, 0x17, R5 ;  /* 0x00000017ff087819 */ /* 0x000fc80000011605 */
[----:B------:R-:W-:-:S05]  /*0510*/  LOP3.LUT R8, R8, 0xff, RZ, 0xc0, !PT ;  /* 0x000000ff08087812 */ /* 0x000fca00078ec0ff */
[----:B------:R-:W-:-:S04]  /*0520*/  IMAD.IADD R10, R8, 0x1, R7 ;  /* 0x00000001080a7824 */ /* 0x000fc800078e0207 */
[----:B------:R-:W-:-:S05]  /*0530*/  VIADD R8, R10, 0xffffffff ;  /* 0xffffffff0a087836 */ /* 0x000fca0000000000 */
[----:B------:R-:W-:-:S13]  /*0540*/  ISETP.GE.U32.AND P0, PT, R8, 0xfe, PT ;  /* 0x000000fe0800780c */ /* 0x000fda0003f06070 */
[----:B------:R-:W-:Y:S05]  /*0550*/  @!P0 BRA `(.L_x_10) ;  /* 0x0000000000808947 */ /* 0x000fea0003800000 */
[----:B------:R-:W-:-:S13]  /*0560*/  ISETP.GT.AND P0, PT, R10, 0xfe, PT ;  /* 0x000000fe0a00780c */ /* 0x000fda0003f04270 */
[----:B------:R-:W-:Y:S05]  /*0570*/  @P0 BRA `(.L_x_11) ;  /* 0x00000000006c0947 */ /* 0x000fea0003800000 */
[----:B------:R-:W-:-:S13]  /*0580*/  ISETP.GE.AND P0, PT, R10, 0x1, PT ;  /* 0x000000010a00780c */ /* 0x000fda0003f06270 */
[----:B------:R-:W-:Y:S05]  /*0590*/  @P0 BRA `(.L_x_12) ;  /* 0x0000000000740947 */ /* 0x000fea0003800000 */
[----:B------:R-:W-:Y:S02]  /*05a0*/  ISETP.GE.AND P0, PT, R10, -0x18, PT ;  /* 0xffffffe80a00780c */ /* 0x000fe40003f06270 */
[----:B------:R-:W-:-:S11]  /*05b0*/  LOP3.LUT R5, R5, 0x80000000, RZ, 0xc0, !PT ;  /* 0x8000000005057812 */ /* 0x000fd600078ec0ff */
[----:B------:R-:W-:Y:S05]  /*05c0*/  @!P0 BRA `(.L_x_12) ;  /* 0x0000000000688947 */ /* 0x000fea0003800000 */
[-CC-:B------:R-:W-:Y:S01]  /*05d0*/  FFMA.RZ R7, R0, R12.reuse, R9.reuse ;  /* 0x0000000c00077223 */ /* 0x180fe2000000c009 */
[C---:B------:R-:W-:Y:S02]  /*05e0*/  ISETP.NE.AND P2, PT, R10.reuse, RZ, PT ;  /* 0x000000ff0a00720c */ /* 0x040fe40003f45270 */
[----:B------:R-:W-:Y:S02]  /*05f0*/  ISETP.NE.AND P1, PT, R10, RZ, PT ;  /* 0x000000ff0a00720c */ /* 0x000fe40003f25270 */
[----:B------:R-:W-:Y:S01]  /*0600*/  LOP3.LUT R8, R7, 0x7fffff, RZ, 0xc0, !PT ;  /* 0x007fffff07087812 */ /* 0x000fe200078ec0ff */
[CCC-:B------:R-:W-:Y:S01]  /*0610*/  FFMA.RP R7, R0.reuse, R12.reuse, R9.reuse ;  /* 0x0000000c00077223 */ /* 0x1c0fe20000008009 */
[----:B------:R-:W-:Y:S01]  /*0620*/  FFMA.RM R0, R0, R12, R9 ;  /* 0x0000000c00007223 */ /* 0x000fe20000004009 */
[----:B------:R-:W-:Y:S01]  /*0630*/  VIADD R9, R10, 0x20 ;  /* 0x000000200a097836 */ /* 0x000fe20000000000 */
[----:B------:R-:W-:Y:S02]  /*0640*/  LOP3.LUT R8, R8, 0x800000, RZ, 0xfc, !PT ;  /* 0x0080000008087812 */ /* 0x000fe400078efcff */
[----:B------:R-:W-:-:S02]  /*0650*/  IADD3 R10, PT, PT, -R10, RZ, RZ ;  /* 0x000000ff0a0a7210 */ /* 0x000fc40007ffe1ff */
[----:B------:R-:W-:Y:S02]  /*0660*/  SHF.L.U32 R9, R8, R9, RZ ;  /* 0x0000000908097219 */ /* 0x000fe400000006ff */
[----:B------:R-:W-:Y:S02]  /*0670*/  FSETP.NEU.FTZ.AND P0, PT, R7, R0, PT ;  /* 0x000000000700720b */ /* 0x000fe40003f1d000 */
[----:B------:R-:W-:Y:S02]  /*0680*/  SEL R7, R10, RZ, P2 ;  /* 0x000000ff0a077207 */ /* 0x000fe40001000000 */
[----:B------:R-:W-:Y:S02]  /*0690*/  ISETP.NE.AND P1, PT, R9, RZ, P1 ;  /* 0x000000ff0900720c */ /* 0x000fe40000f25270 */
[----:B------:R-:W-:Y:S02]  /*06a0*/  SHF.R.U32.HI R7, RZ, R7, R8 ;  /* 0x00000007ff077219 */ /* 0x000fe40000011608 */
[----:B------:R-:W-:-:S02]  /*06b0*/  PLOP3.LUT P0, PT, P0, P1, PT, 0xf8, 0x8f ;  /* 0x00000000008f781c */ /* 0x000fc40000703f70 */
[----:B------:R-:W-:Y:S02]  /*06c0*/  SHF.R.U32.HI R9, RZ, 0x1, R7 ;  /* 0x00000001ff097819 */ /* 0x000fe40000011607 */
[----:B------:R-:W-:-:S04]  /*06d0*/  SEL R0, RZ, 0x1, !P0 ;  /* 0x00000001ff007807 */ /* 0x000fc80004000000 */
[----:B------:R-:W-:-:S04]  /*06e0*/  LOP3.LUT R0, R0, 0x1, R9, 0xf8, !PT ;  /* 0x0000000100007812 */ /* 0x000fc800078ef809 */
[----:B------:R-:W-:-:S05]  /*06f0*/  LOP3.LUT R0, R0, R7, RZ, 0xc0, !PT ;  /* 0x0000000700007212 */ /* 0x000fca00078ec0ff */
[----:B------:R-:W-:-:S05]  /*0700*/  IMAD.IADD R0, R9, 0x1, R0 ;  /* 0x0000000109007824 */ /* 0x000fca00078e0200 */
[----:B------:R-:W-:Y:S01]  /*0710*/  LOP3.LUT R5, R0, R5, RZ, 0xfc, !PT ;  /* 0x0000000500057212 */ /* 0x000fe200078efcff */
[----:B------:R-:W-:Y:S06]  /*0720*/  BRA `(.L_x_12) ;  /* 0x0000000000107947 */ /* 0x000fec0003800000 */
.L_x_11:
[----:B------:R-:W-:-:S04]  /*0730*/  LOP3.LUT R5, R5, 0x80000000, RZ, 0xc0, !PT ;  /* 0x8000000005057812 */ /* 0x000fc800078ec0ff */
[----:B------:R-:W-:Y:S01]  /*0740*/  LOP3.LUT R5, R5, 0x7f800000, RZ, 0xfc, !PT ;  /* 0x7f80000005057812 */ /* 0x000fe200078efcff */
[----:B------:R-:W-:Y:S06]  /*0750*/  BRA `(.L_x_12) ;  /* 0x0000000000047947 */ /* 0x000fec0003800000 */
.L_x_10:
[----:B------:R-:W-:-:S07]  /*0760*/  IMAD R5, R7, 0x800000, R5 ;  /* 0x0080000007057824 */ /* 0x000fce00078e0205 */
.L_x_12:
[----:B------:R-:W-:Y:S05]  /*0770*/  BSYNC.RECONVERGENT B2 ;  /* 0x0000000000027941 */ /* 0x000fea0003800200 */
.L_x_9:
[----:B------:R-:W-:Y:S05]  /*0780*/  BRA `(.L_x_13) ;  /* 0x0000000000207947 */ /* 0x000fea0003800000 */
.L_x_8:
[----:B------:R-:W-:-:S04]  /*0790*/  LOP3.LUT R5, R8, 0x80000000, R5, 0x48, !PT ;  /* 0x8000000008057812 */ /* 0x000fc800078e4805 */
[----:B------:R-:W-:Y:S01]  /*07a0*/  LOP3.LUT R5, R5, 0x7f800000, RZ, 0xfc, !PT ;  /* 0x7f80000005057812 */ /* 0x000fe200078efcff */
[----:B------:R-:W-:Y:S06]  /*07b0*/  BRA `(.L_x_13) ;  /* 0x0000000000147947 */ /* 0x000fec0003800000 */
.L_x_7:
[----:B------:R-:W-:Y:S01]  /*07c0*/  LOP3.LUT R5, R8, 0x80000000, R5, 0x48, !PT ;  /* 0x8000000008057812 */ /* 0x000fe200078e4805 */
[----:B------:R-:W-:Y:S06]  /*07d0*/  BRA `(.L_x_13) ;  /* 0x00000000000c7947 */ /* 0x000fec0003800000 */
.L_x_6:
[----:B------:R-:W0:Y:S01]  /*07e0*/  MUFU.RSQ R5, -QNAN ;  /* 0xffc0000000057908 */ /* 0x000e220000001400 */
[----:B------:R-:W-:Y:S05]  /*07f0*/  BRA `(.L_x_13) ;  /* 0x0000000000047947 */ /* 0x000fea0003800000 */
.L_x_5:
[----:B------:R-:W-:-:S07]  /*0800*/  FADD.FTZ R5, R0, 5 ;  /* 0x40a0000000057421 */ /* 0x000fce0000010000 */
.L_x_13:
[----:B------:R-:W-:Y:S05]  /*0810*/  BSYNC.RECONVERGENT B0 ;  /* 0x0000000000007941 */ /* 0x000fea0003800200 */
.L_x_2:
[----:B------:R-:W-:-:S04]  /*0820*/  IMAD.MOV.U32 R7, RZ, RZ, 0x0 ;  /* 0x00000000ff077424 */ /* 0x000fc800078e00ff */
[----:B0-----:R-:W-:Y:S05]  /*0830*/  RET.REL.NODEC R6 `(_Z9poly_div8Pfi) ;  /* 0xfffffff406f07950 */ /* 0x001fea0003c3ffff */
.L_x_14:
[----:B------:R-:W-:-:S00]  /*0840*/  BRA `(.L_x_14) ;  /* 0xfffffffc00fc7947 */ /* 0x000fc0000383ffff */
[----:B------:R-:W-:-:S00]  /*0850*/  NOP ;  /* 0x0000000000007918 */ /* 0x000fc00000000000 */
        /* <DEDUP_REMOVED lines=10> */
.L_x_68:


//--------------------- .text._Z9poly_div7Pfi     --------------------------
	.section	.text._Z9poly_div7Pfi,"ax",@progbits
	.align	128
        .global         _Z9poly_div7Pfi
        .type           _Z9poly_div7Pfi,@function
        .size           _Z9poly_div7Pfi,(.L_x_69 - _Z9poly_div7Pfi)
        .other          _Z9poly_div7Pfi,@"STO_CUDA_ENTRY STV_DEFAULT"
_Z9poly_div7Pfi:
.text._Z9poly_div7Pfi:
        /* <DEDUP_REMOVED lines=12> */
[----:B------:R-:W-:Y:S01]  /*00c0*/  BSSY.RECONVERGENT B0, `(.L_x_15) ;  /* 0x0000011000007945 */ /* 0x000fe20003800200 */
[C---:B--2---:R-:W-:Y:S02]  /*00d0*/  VIADD R2, R0.reuse, 0x1800000 ;  /* 0x0180000000027836 */ /* 0x044fe40000000000 */
[----:B------:R-:W-:-:S03]  /*00e0*/  FADD R3, R0, 5 ;  /* 0x40a0000000037421 */ /* 0x000fc60000000000 */
[----:B------:R-:W-:Y:S01]  /*00f0*/  LOP3.LUT R2, R2, 0x7f800000, RZ, 0xc0, !PT ;  /* 0x7f80000002027812 */ /* 0x000fe200078ec0ff */
[----:B------:R-:W-:-:S03]  /*0100*/  FFMA R3, R0, R3, 5 ;  /* 0x40a0000000037423 */ /* 0x000fc60000000003 */
[----:B------:R-:W-:Y:S01]  /*0110*/  ISETP.GT.U32.AND P0, PT, R2, 0x1ffffff, PT ;  /* 0x01ffffff0200780c */ /* 0x000fe20003f04070 */
[----:B------:R-:W-:-:S04]  /*0120*/  FFMA R3, R0, R3, 9 ;  /* 0x4110000000037423 */ /* 0x000fc80000000003 */
[----:B------:R-:W-:-:S04]  /*0130*/  FFMA R3, -R0, R3, 7 ;  /* 0x40e0000000037423 */ /* 0x000fc80000000103 */
[----:B------:R-:W-:-:S04]  /*0140*/  FFMA R3, R0, R3, 5 ;  /* 0x40a0000000037423 */ /* 0x000fc80000000003 */
[----:B------:R-:W-:Y:S05]  /*0150*/  @P0 BRA `(.L_x_16) ;  /* 0x00000000000c0947 */ /* 0x000fea0003800000 */
[----:B------:R-:W-:-:S07]  /*0160*/  MOV R6, 0x180 ;  /* 0x0000018000067802 */ /* 0x000fce0000000f00 */
[----:B------:R-:W-:Y:S05]  /*0170*/  CALL.REL.NOINC `($__internal_1_$__cuda_sm20_rcp_rn_f32_slowpath) ;  /* 0x0000000000247944 */ /* 0x000fea0003c00000 */
[----:B------:R-:W-:Y:S05]  /*0180*/  BRA `(.L_x_17) ;  /* 0x0000000000107947 */ /* 0x000fea0003800000 */
.L_x_16:
[----:B------:R-:W0:Y:S02]  /*0190*/  MUFU.RCP R7, R0 ;  /* 0x0000000000077308 */ /* 0x000e240000001000 */
[----:B0-----:R-:W-:-:S04]  /*01a0*/  FFMA R2, R0, R7, -1 ;  /* 0xbf80000000027423 */ /* 0x001fc80000000007 */
[----:B------:R-:W-:-:S04]  /*01b0*/  FADD.FTZ R2, -R2, -RZ ;  /* 0x800000ff02027221 */ /* 0x000fc80000010100 */
[----:B------:R-:W-:-:S07]  /*01c0*/  FFMA R2, R7, R2, R7 ;  /* 0x0000000207027223 */ /* 0x000fce0000000007 */
.L_x_17:
[----:B------:R-:W-:Y:S05]  /*01d0*/  BSYNC.RECONVERGENT B0 ;  /* 0x0000000000007941 */ /* 0x000fea0003800200 */
.L_x_15:
[----:B------:R-:W-:-:S05]  /*01e0*/  FADD R3, R3, R2 ;  /* 0x0000000203037221 */ /* 0x000fca0000000000 */
[----:B------:R-:W-:Y:S01]  /*01f0*/  STG.E desc[UR4][R4.64], R3 ;  /* 0x0000000304007986 */ /* 0x000fe2000c101904 */
[----:B------:R-:W-:Y:S05]  /*0200*/  EXIT ;  /* 0x000000000000794d */ /* 0x000fea0003800000 */
        .weak           $__internal_1_$__cuda_sm20_rcp_rn_f32_slowpath
        .type           $__internal_1_$__cuda_sm20_rcp_rn_f32_slowpath,@function
        .size           $__internal_1_$__cuda_sm20_rcp_rn_f32_slowpath,(.L_x_69 - $__internal_1_$__cuda_sm20_rcp_rn_f32_slowpath)
$__internal_1_$__cuda_sm20_rcp_rn_f32_slowpath:
[----:B------:R-:W-:Y:S01]  /*0210*/  IMAD.SHL.U32 R2, R0, 0x2, RZ ;  /* 0x0000000200027824 */ /* 0x000fe200078e00ff */
[----:B------:R-:W-:Y:S04]  /*0220*/  BSSY.RECONVERGENT B1, `(.L_x_18) ;  /* 0x0000030000017945 */ /* 0x000fe80003800200 */
[----:B------:R-:W-:-:S04]  /*0230*/  SHF.R.U32.HI R2, RZ, 0x18, R2 ;  /* 0x00000018ff027819 */ /* 0x000fc80000011602 */
[----:B------:R-:W-:-:S13]  /*0240*/  ISETP.NE.U32.AND P0, PT, R2, RZ, PT ;  /* 0x000000ff0200720c */ /* 0x000fda0003f05070 */
[----:B------:R-:W-:Y:S05]  /*0250*/  @P0 BRA `(.L_x_19) ;  /* 0x0000000000280947 */ /* 0x000fea0003800000 */
[----:B------:R-:W-:-:S05]  /*0260*/  IMAD.SHL.U32 R2, R0, 0x2, RZ ;  /* 0x0000000200027824 */ /* 0x000fca00078e00ff */
[----:B------:R-:W-:-:S13]  /*0270*/  ISETP.NE.AND P0, PT, R2, RZ, PT ;  /* 0x000000ff0200720c */ /* 0x000fda0003f05270 */
[----:B------:R-:W-:Y:S01]  /*0280*/  @P0 FFMA R8, R0, 1.84467440737095516160e+19, RZ ;  /* 0x5f80000000080823 */ /* 0x000fe200000000ff */
[----:B------:R-:W-:Y:S08]  /*0290*/  @!P0 MUFU.RCP R7, R0 ;  /* 0x0000000000078308 */ /* 0x000ff00000001000 */
[----:B------:R-:W0:Y:S02]  /*02a0*/  @P0 MUFU.RCP R9, R8 ;  /* 0x0000000800090308 */ /* 0x000e240000001000 */
[----:B0-----:R-:W-:-:S04]  /*02b0*/  @P0 FFMA R2, R8, R9, -1 ;  /* 0xbf80000008020423 */ /* 0x001fc80000000009 */
[----:B------:R-:W-:-:S04]  /*02c0*/  @P0 FADD.FTZ R2, -R2, -RZ ;  /* 0x800000ff02020221 */ /* 0x000fc80000010100 */
[----:B------:R-:W-:-:S04]  /*02d0*/  @P0 FFMA R2, R9, R2, R9 ;  /* 0x0000000209020223 */ /* 0x000fc80000000009 */
[----:B------:R-:W-:Y:S01]  /*02e0*/  @P0 FFMA R7, R2, 1.84467440737095516160e+19, RZ ;  /* 0x5f80000002070823 */ /* 0x000fe200000000ff */
[----:B------:R-:W-:Y:S06]  /*02f0*/  BRA `(.L_x_20) ;  /* 0x0000000000887947 */ /* 0x000fec0003800000 */
.L_x_19:
[----:B------:R-:W-:-:S04]  /*0300*/  IADD3 R7, PT, PT, R2, -0xfd, RZ ;  /* 0xffffff0302077810 */ /* 0x000fc80007ffe0ff */
[----:B------:R-:W-:-:S13]  /*0310*/  ISETP.GT.U32.AND P0, PT, R7, 0x1, PT ;  /* 0x000000010700780c */ /* 0x000fda0003f04070 */
[----:B------:R-:W-:Y:S05]  /*0320*/  @P0 BRA `(.L_x_21) ;  /* 0x0000000000780947 */ /* 0x000fea0003800000 */
[----:B------:R-:W-:Y:S01]  /*0330*/  LOP3.LUT R8, R0, 0x7fffff, RZ, 0xc0, !PT ;  /* 0x007fffff00087812 */ /* 0x000fe200078ec0ff */
[----:B------:R-:W-:-:S03]  /*0340*/  IMAD.MOV.U32 R12, RZ, RZ, 0x3 ;  /* 0x00000003ff0c7424 */ /* 0x000fc600078e00ff */
[----:B------:R-:W-:Y:S02]  /*0350*/  LOP3.LUT R8, R8, 0x3f800000, RZ, 0xfc, !PT ;  /* 0x3f80000008087812 */ /* 0x000fe400078efcff */
[----:B------:R-:W-:Y:S02]  /*0360*/  SHF.L.U32 R13, R12, R7, RZ ;  /* 0x000000070c0d7219 */ /* 0x000fe400000006ff */
[----:B------:R-:W0:Y:S02]  /*0370*/  MUFU.RCP R9, R8 ;  /* 0x0000000800097308 */ /* 0x000e240000001000 */
[----:B0-----:R-:W-:-:S04]  /*0380*/  FFMA R10, R8, R9, -1 ;  /* 0xbf800000080a7423 */ /* 0x001fc80000000009 */
[----:B------:R-:W-:-:S04]  /*0390*/  FADD.FTZ R10, -R10, -RZ ;  /* 0x800000ff0a0a7221 */ /* 0x000fc80000010100 */
[CCC-:B------:R-:W-:Y:S01]  /*03a0*/  FFMA.RM R11, R9.reuse, R10.reuse, R9.reuse ;  /* 0x0000000a090b7223 */ /* 0x1c0fe20000004009 */
[----:B------:R-:W-:-:S04]  /*03b0*/  FFMA.RP R10, R9, R10, R9 ;  /* 0x0000000a090a7223 */ /* 0x000fc80000008009 */
[C---:B------:R-:W-:Y:S02]  /*03c0*/  LOP3.LUT R9, R11.reuse, 0x7fffff, RZ, 0xc0, !PT ;  /* 0x007fffff0b097812 */ /* 0x040fe400078ec0ff */
[----:B------:R-:W-:Y:S02]  /*03d0*/  FSETP.NEU.FTZ.AND P0, PT, R11, R10, PT ;  /* 0x0000000a0b00720b */ /* 0x000fe40003f1d000 */
[----:B------:R-:W-:Y:S02]  /*03e0*/  LOP3.LUT R10, R9, 0x800000, RZ, 0xfc, !PT ;  /* 0x00800000090a7812 */ /* 0x000fe400078efcff */
[----:B------:R-:W-:Y:S02]  /*03f0*/  SEL R9, RZ, 0xffffffff, !P0 ;  /* 0xffffffffff097807 */ /* 0x000fe40004000000 */
[----:B------:R-:W-:-:S03]  /*0400*/  LOP3.LUT R8, R13, R10, RZ, 0xc0, !PT ;  /* 0x0000000a0d087212 */ /* 0x000fc600078ec0ff */
[----:B------:R-:W-:Y:S01]  /*0410*/  IMAD.MOV R9, RZ, RZ, -R9 ;  /* 0x000000ffff097224 */ /* 0x000fe200078e0a09 */
[----:B------:R-:W-:-:S04]  /*0420*/  SHF.R.U32.HI R8, RZ, R7, R8 ;  /* 0x00000007ff087219 */ /* 0x000fc80000011608 */
[----:B------:R-:W-:Y:S02]  /*0430*/  LOP3.LUT P1, RZ, R9, R7, R10, 0xf8, !PT ;  /* 0x0000000709ff7212 */ /* 0x000fe4000782f80a */
[C---:B------:R-:W-:Y:S02]  /*0440*/  LOP3.LUT P0, RZ, R8.reuse, 0x1, RZ, 0xc0, !PT ;  /* 0x0000000108ff7812 */ /* 0x040fe4000780c0ff */
[----:B------:R-:W-:-:S04]  /*0450*/  LOP3.LUT P2, RZ, R8, 0x2, RZ, 0xc0, !PT ;  /* 0x0000000208ff7812 */ /* 0x000fc8000784c0ff */
[----:B------:R-:W-:Y:S02]  /*0460*/  PLOP3.LUT P0, PT, P0, P1, P2, 0xe0, 0x0 ;  /* 0x000000000000781c */ /* 0x000fe40000703c20 */
[----:B------:R-:W-:Y:S02]  /*0470*/  LOP3.LUT P1, RZ, R0, 0x7fffff, RZ, 0xc0, !PT ;  /* 0x007fffff00ff7812 */ /* 0x000fe4000782c0ff */
[----:B------:R-:W-:-:S04]  /*0480*/  SEL R7, RZ, 0x1, !P0 ;  /* 0x00000001ff077807 */ /* 0x000fc80004000000 */
[----:B------:R-:W-:-:S04]  /*0490*/  IADD3 R7, PT, PT, -R7, RZ, RZ ;  /* 0x000000ff07077210 */ /* 0x000fc80007ffe1ff */
[----:B------:R-:W-:Y:S01]  /*04a0*/  ISETP.GE.AND P0, PT, R7, RZ, PT ;  /* 0x000000ff0700720c */ /* 0x000fe20003f06270 */
[----:B------:R-:W-:-:S05]  /*04b0*/  VIADD R7, R2, 0xffffff04 ;  /* 0xffffff0402077836 */ /* 0x000fca0000000000 */
[----:B------:R-:W-:-:S07]  /*04c0*/  SHF.R.U32.HI R7, RZ, R7, R10 ;  /* 0x00000007ff077219 */ /* 0x000fce000001160a */
[----:B------:R-:W-:-:S05]  /*04d0*/  @!P0 VIADD R7, R7, 0x1 ;  /* 0x0000000107078836 */ /* 0x000fca0000000000 */
[----:B------:R-:W-:-:S04]  /*04e0*/  @!P1 SHF.L.U32 R7, R7, 0x1, RZ ;  /* 0x0000000107079819 */ /* 0x000fc800000006ff */
[----:B------:R-:W-:Y:S01]  /*04f0*/  LOP3.LUT R7, R7, 0x80000000, R0, 0xf8, !PT ;  /* 0x8000000007077812 */ /* 0x000fe200078ef800 */
[----:B------:R-:W-:Y:S06]  /*0500*/  BRA `(.L_x_20) ;  /* 0x0000000000047947 */ /* 0x000fec0003800000 */
.L_x_21:
[----:B------:R0:W1:Y:S02]  /*0510*/  MUFU.RCP R7, R0 ;  /* 0x0000000000077308 */ /* 0x0000640000001000 */
.L_x_20:
[----:B------:R-:W-:Y:S05]  /*0520*/  BSYNC.RECONVERGENT B1 ;  /* 0x0000000000017941 */ /* 0x000fea0003800200 */
.L_x_18:
[----:B-1----:R-:W-:Y:S02]  /*0530*/  IMAD.MOV.U32 R2, RZ, RZ, R7 ;  /* 0x000000ffff027224 */ /* 0x002fe400078e0007 */
[----:B------:R-:W-:-:S04]  /*0540*/  HFMA2 R7, -RZ, RZ, 0, 0 ;  /* 0x00000000ff077431 */ /* 0x000fc800000001ff */
[----:B0-----:R-:W-:Y:S05]  /*0550*/  RET.REL.NODEC R6 `(_Z9poly_div7Pfi) ;  /* 0xfffffff806a87950 */ /* 0x001fea0003c3ffff */
.L_x_22:
        /* <DEDUP_REMOVED lines=10> */
.L_x_69:


//--------------------- .text._Z9poly_div6Pfi     --------------------------
	.section	.text._Z9poly_div6Pfi,"ax",@progbits
	.align	128
        .global         _Z9poly_div6Pfi
        .type           _Z9poly_div6Pfi,@function
        .size           _Z9poly_div6Pfi,(.L_x_70 - _Z9poly_div6Pfi)
        .other          _Z9poly_div6Pfi,@"STO_CUDA_ENTRY STV_DEFAULT"
_Z9poly_div6Pfi:
.text._Z9poly_div6Pfi:
        /* <DEDUP_REMOVED lines=13> */
[----:B--2---:R-:W-:-:S05]  /*00d0*/  VIADD R2, R0, 0x1800000 ;  /* 0x0180000000027836 */ /* 0x004fca0000000000 */
[----:B------:R-:W-:-:S04]  /*00e0*/  LOP3.LUT R2, R2, 0x7f800000, RZ, 0xc0, !PT ;  /* 0x7f80000002027812 */ /* 0x000fc800078ec0ff */
[----:B------:R-:W-:-:S13]  /*00f0*/  ISETP.GT.U32.AND P0, PT, R2, 0x1ffffff, PT ;  /* 0x01ffffff0200780c */ /* 0x000fda0003f04070 */
[----:B------:R-:W-:Y:S05]  /*0100*/  @P0 BRA `(.L_x_24) ;  /* 0x0000000000100947 */ /* 0x000fea0003800000 */
[----:B------:R-:W-:-:S07]  /*0110*/  MOV R6, 0x130 ;  /* 0x0000013000067802 */ /* 0x000fce0000000f00 */
[----:B------:R-:W-:Y:S05]  /*0120*/  CALL.REL.NOINC `($__internal_2_$__cuda_sm20_rcp_rn_f32_slowpath) ;  /* 0x00000000003c7944 */ /* 0x000fea0003c00000 */
[----:B------:R-:W-:Y:S01]  /*0130*/  IMAD.MOV.U32 R2, RZ, RZ, R3 ;  /* 0x000000ffff027224 */ /* 0x000fe200078e0003 */
[----:B------:R-:W-:Y:S06]  /*0140*/  BRA `(.L_x_25) ;  /* 0x0000000000107947 */ /* 0x000fec0003800000 */
.L_x_24:
[----:B------:R-:W0:Y:S02]  /*0150*/  MUFU.RCP R3, R0 ;  /* 0x0000000000037308 */ /* 0x000e240000001000 */
[----:B0-----:R-:W-:-:S04]  /*0160*/  FFMA R2, R0, R3, -1 ;  /* 0xbf80000000027423 */ /* 0x001fc80000000003 */
[----:B------:R-:W-:-:S04]  /*0170*/  FADD.FTZ R2, -R2, -RZ ;  /* 0x800000ff02027221 */ /* 0x000fc80000010100 */
[----:B------:R-:W-:-:S07]  /*0180*/  FFMA R2, R3, R2, R3 ;  /* 0x0000000203027223 */ /* 0x000fce0000000003 */
.L_x_25:
[----:B------:R-:W-:Y:S05]  /*0190*/  BSYNC.RECONVERGENT B0 ;  /* 0x0000000000007941 */ /* 0x000fea0003800200 */
.L_x_23:
[----:B------:R-:W-:-:S04]  /*01a0*/  FADD R3, R0, 5 ;  /* 0x40a0000000037421 */ /* 0x000fc80000000000 */
[----:B------:R-:W-:-:S04]  /*01b0*/  FFMA R3, R0, R3, 5 ;  /* 0x40a0000000037423 */ /* 0x000fc80000000003 */
[----:B------:R-:W-:-:S04]  /*01c0*/  FFMA R3, R0, R3, 9 ;  /* 0x4110000000037423 */ /* 0x000fc80000000003 */
[----:B------:R-:W-:-:S04]  /*01d0*/  FFMA R3, -R0, R3, 7 ;  /* 0x40e0000000037423 */ /* 0x000fc80000000103 */
[----:B------:R-:W-:-:S04]  /*01e0*/  FFMA R3, R0, R3, 5 ;  /* 0x40a0000000037423 */ /* 0x000fc80000000003 */
[----:B------:R-:W-:-:S05]  /*01f0*/  FADD R3, R3, R2 ;  /* 0x0000000203037221 */ /* 0x000fca0000000000 */
[----:B------:R-:W-:Y:S01]  /*0200*/  STG.E desc[UR4][R4.64], R3 ;  /* 0x0000000304007986 */ /* 0x000fe2000c101904 */
[----:B------:R-:W-:Y:S05]  /*0210*/  EXIT ;  /* 0x000000000000794d */ /* 0x000fea0003800000 */
        .weak           $__internal_2_$__cuda_sm20_rcp_rn_f32_slowpath
        .type           $__internal_2_$__cuda_sm20_rcp_rn_f32_slowpath,@function
        .size           $__internal_2_$__cuda_sm20_rcp_rn_f32_slowpath,(.L_x_70 - $__internal_2_$__cuda_sm20_rcp_rn_f32_slowpath)
$__internal_2_$__cuda_sm20_rcp_rn_f32_slowpath:
[----:B------:R-:W-:Y:S01]  /*0220*/  IMAD.SHL.U32 R2, R0, 0x2, RZ ;  /* 0x0000000200027824 */ /* 0x000fe200078e00ff */
[----:B------:R-:W-:Y:S04]  /*0230*/  BSSY.RECONVERGENT B1, `(.L_x_26) ;  /* 0x0000030000017945 */ /* 0x000fe80003800200 */
[----:B------:R-:W-:-:S04]  /*0240*/  SHF.R.U32.HI R2, RZ, 0x18, R2 ;  /* 0x00000018ff027819 */ /* 0x000fc80000011602 */
[----:B------:R-:W-:-:S13]  /*0250*/  ISETP.NE.U32.AND P0, PT, R2, RZ, PT ;  /* 0x000000ff0200720c */ /* 0x000fda0003f05070 */
[----:B------:R-:W-:Y:S05]  /*0260*/  @P0 BRA `(.L_x_27) ;  /* 0x0000000000280947 */ /* 0x000fea0003800000 */
[----:B------:R-:W-:-:S04]  /*0270*/  SHF.L.U32 R2, R0, 0x1, RZ ;  /* 0x0000000100027819 */ /* 0x000fc800000006ff */
        /* <DEDUP_REMOVED lines=9> */
.L_x_27:
[----:B------:R-:W-:-:S05]  /*0310*/  VIADD R3, R2, 0xffffff03 ;  /* 0xffffff0302037836 */ /* 0x000fca0000000000 */
        /* <DEDUP_REMOVED lines=15> */
[----:B------:R-:W-:Y:S02]  /*0410*/  LOP3.LUT R10, R11, R8, RZ, 0xc0, !PT ;  /* 0x000000080b0a7212 */ /* 0x000fe400078ec0ff */
[----:B------:R-:W-:-:S02]  /*0420*/  IADD3 R9, PT, PT, -R9, RZ, RZ ;  /* 0x000000ff09097210 */ /* 0x000fc40007ffe1ff */
[-C--:B------:R-:W-:Y:S02]  /*0430*/  SHF.R.U32.HI R10, RZ, R3.reuse, R10 ;  /* 0x00000003ff0a7219 */ /* 0x080fe4000001160a */
[----:B------:R-:W-:Y:S02]  /*0440*/  LOP3.LUT P1, RZ, R9, R3, R8, 0xf8, !PT ;  /* 0x0000000309ff7212 */ /* 0x000fe4000782f808 */
[C---:B------:R-:W-:Y:S02]  /*0450*/  LOP3.LUT P0, RZ, R10.reuse, 0x1, RZ, 0xc0, !PT ;  /* 0x000000010aff7812 */ /* 0x040fe4000780c0ff */
[----:B------:R-:W-:-:S04]  /*0460*/  LOP3.LUT P2, RZ, R10, 0x2, RZ, 0xc0, !PT ;  /* 0x000000020aff7812 */ /* 0x000fc8000784c0ff */
[----:B------:R-:W-:Y:S02]  /*0470*/  PLOP3.LUT P0, PT, P0, P1, P2, 0xe0, 0x0 ;  /* 0x000000000000781c */ /* 0x000fe40000703c20 */
[----:B------:R-:W-:Y:S02]  /*0480*/  LOP3.LUT P1, RZ, R0, 0x7fffff, RZ, 0xc0, !PT ;  /* 0x007fffff00ff7812 */ /* 0x000fe4000782c0ff */
[----:B------:R-:W-:-:S05]  /*0490*/  SEL R3, RZ, 0x1, !P0 ;  /* 0x00000001ff037807 */ /* 0x000fca0004000000 */
[----:B------:R-:W-:-:S05]  /*04a0*/  IMAD.MOV R3, RZ, RZ, -R3 ;  /* 0x000000ffff037224 */ /* 0x000fca00078e0a03 */
[----:B------:R-:W-:Y:S01]  /*04b0*/  ISETP.GE.AND P0, PT, R3, RZ, PT ;  /* 0x000000ff0300720c */ /* 0x000fe20003f06270 */
[----:B------:R-:W-:-:S05]  /*04c0*/  VIADD R3, R2, 0xffffff04 ;  /* 0xffffff0402037836 */ /* 0x000fca0000000000 */
[----:B------:R-:W-:-:S07]  /*04d0*/  SHF.R.U32.HI R3, RZ, R3, R8 ;  /* 0x00000003ff037219 */ /* 0x000fce0000011608 */
[----:B------:R-:W-:-:S05]  /*04e0*/  @!P0 IADD3 R3, PT, PT, R3, 0x1, RZ ;  /* 0x0000000103038810 */ /* 0x000fca0007ffe0ff */
[----:B------:R-:W-:-:S05]  /*04f0*/  @!P1 IMAD.SHL.U32 R3, R3, 0x2, RZ ;  /* 0x0000000203039824 */ /* 0x000fca00078e00ff */
[----:B------:R-:W-:Y:S01]  /*0500*/  LOP3.LUT R3, R3, 0x80000000, R0, 0xf8, !PT ;  /* 0x8000000003037812 */ /* 0x000fe200078ef800 */
[----:B------:R-:W-:Y:S06]  /*0510*/  BRA `(.L_x_28) ;  /* 0x0000000000047947 */ /* 0x000fec0003800000 */
.L_x_29:
[----:B------:R0:W1:Y:S02]  /*0520*/  MUFU.RCP R3, R0 ;  /* 0x0000000000037308 */ /* 0x0000640000001000 */
.L_x_28:
[----:B------:R-:W-:Y:S05]  /*0530*/  BSYNC.RECONVERGENT B1 ;  /* 0x0000000000017941 */ /* 0x000fea0003800200 */
.L_x_26:
[----:B------:R-:W-:-:S04]  /*0540*/  HFMA2 R7, -RZ, RZ, 0, 0 ;  /* 0x00000000ff077431 */ /* 0x000fc800000001ff */
[----:B01----:R-:W-:Y:S05]  /*0550*/  RET.REL.NODEC R6 `(_Z9poly_div6Pfi) ;  /* 0xfffffff806a87950 */ /* 0x003fea0003c3ffff */
.L_x_30:
        /* <DEDUP_REMOVED lines=10> */
.L_x_70:


//--------------------- .text._Z9poly_div5Pfi     --------------------------
	.section	.text._Z9poly_div5Pfi,"ax",@progbits
	.align	128
        .global         _Z9poly_div5Pfi
        .type           _Z9poly_div5Pfi,@function
        .size           _Z9poly_div5Pfi,(.L_x_71 - _Z9poly_div5Pfi)
        .other          _Z9poly_div5Pfi,@"STO_CUDA_ENTRY STV_DEFAULT"
_Z9poly_div5Pfi:
.text._Z9poly_div5Pfi:
        /* <DEDUP_REMOVED lines=13> */
[----:B--2---:R-:W0:Y:S01]  /*00d0*/  F2F.F64.F32 R6, R0 ;  /* 0x0000000000067310 */ /* 0x004e220000201800 */
[----:B------:R-:W-:-:S04]  /*00e0*/  FADD R11, R0, 5 ;  /* 0x40a00000000b7421 */ /* 0x000fc80000000000 */
[----:B------:R-:W-:-:S04]  /*00f0*/  FFMA R11, R0, R11, 5 ;  /* 0x40a00000000b7423 */ /* 0x000fc8000000000b */
[----:B------:R-:W-:-:S04]  /*0100*/  FFMA R13, R0, R11, 9 ;  /* 0x41100000000d7423 */ /* 0x000fc8000000000b */
[----:B------:R-:W-:Y:S01]  /*0110*/  FFMA R13, -R0, R13, 7 ;  /* 0x40e00000000d7423 */ /* 0x000fe2000000010d */
[----:B0-----:R-:W0:Y:S01]  /*0120*/  MUFU.RCP64H R9, R7 ;  /* 0x0000000700097308 */ /* 0x001e220000001800 */
[----:B------:R-:W-:-:S05]  /*0130*/  VIADD R8, R7, 0x300402 ;  /* 0x0030040207087836 */ /* 0x000fca0000000000 */
[----:B------:R-:W-:Y:S01]  /*0140*/  FSETP.GEU.AND P0, PT, |R8|, 5.8789094863358348022e-39, PT ;  /* 0x004004020800780b */ /* 0x000fe20003f0e200 */
[----:B0-----:R-:W-:-:S08]  /*0150*/  DFMA R4, -R6, R8, 1 ;  /* 0x3ff000000604742b */ /* 0x001fd00000000108 */
[----:B------:R-:W-:-:S08]  /*0160*/  DFMA R4, R4, R4, R4 ;  /* 0x000000040404722b */ /* 0x000fd00000000004 */
[----:B------:R-:W-:Y:S01]  /*0170*/  DFMA R10, R8, R4, R8 ;  /* 0x00000004080a722b */ /* 0x000fe20000000008 */
[----:B------:R-:W-:-:S06]  /*0180*/  FFMA R4, R0, R13, 5 ;  /* 0x40a0000000047423 */ /* 0x000fcc000000000d */
[----:B------:R-:W0:Y:S01]  /*0190*/  F2F.F64.F32 R4, R4 ;  /* 0x0000000400047310 */ /* 0x000e220000201800 */
[----:B------:R-:W-:-:S08]  /*01a0*/  DFMA R12, -R6, R10, 1 ;  /* 0x3ff00000060c742b */ /* 0x000fd0000000010a */
[----:B------:R-:W-:Y:S01]  /*01b0*/  DFMA R10, R10, R12, R10 ;  /* 0x0000000c0a0a722b */ /* 0x000fe2000000000a */
[----:B------:R-:W-:Y:S10]  /*01c0*/  @P0 BRA `(.L_x_32) ;  /* 0x0000000000100947 */ /* 0x000ff40003800000 */
[----:B------:R-:W-:-:S05]  /*01d0*/  LOP3.LUT R0, R7, 0x7fffffff, RZ, 0xc0, !PT ;  /* 0x7fffffff07007812 */ /* 0x000fca00078ec0ff */
[----:B------:R-:W-:Y:S01]  /*01e0*/  VIADD R10, R0, 0xfff00000 ;  /* 0xfff00000000a7836 */ /* 0x000fe20000000000 */
[----:B------:R-:W-:-:S07]  /*01f0*/  MOV R0, 0x210 ;  /* 0x0000021000007802 */ /* 0x000fce0000000f00 */
[----:B0-----:R-:W-:Y:S05]  /*0200*/  CALL.REL.NOINC `($__internal_3_$__cuda_sm20_dblrcp_rn_slowpath_v3) ;  /* 0x0000000000147944 */ /* 0x001fea0003c00000 */
.L_x_32:
[----:B------:R-:W-:Y:S05]  /*0210*/  BSYNC.RECONVERGENT B0 ;  /* 0x0000000000007941 */ /* 0x000fea0003800200 */
.L_x_31:
[----:B0-----:R-:W-:-:S10]  /*0220*/  DADD R4, R4, R10 ;  /* 0x0000000004047229 */ /* 0x001fd4000000000a */
[----:B------:R-:W0:Y:S02]  /*0230*/  F2F.F32.F64 R5, R4 ;  /* 0x0000000400057310 */ /* 0x000e240000301000 */
[----:B0-----:R-:W-:Y:S01]  /*0240*/  STG.E desc[UR4][R2.64], R5 ;  /* 0x0000000502007986 */ /* 0x001fe2000c101904 */
[----:B------:R-:W-:Y:S05]  /*0250*/  EXIT ;  /* 0x000000000000794d */ /* 0x000fea0003800000 */
        .weak           $__internal_3_$__cuda_sm20_dblrcp_rn_slowpath_v3
        .type           $__internal_3_$__cuda_sm20_dblrcp_rn_slowpath_v3,@function
        .size           $__internal_3_$__cuda_sm20_dblrcp_rn_slowpath_v3,(.L_x_71 - $__internal_3_$__cuda_sm20_dblrcp_rn_slowpath_v3)
$__internal_3_$__cuda_sm20_dblrcp_rn_slowpath_v3:
[----:B------:R-:W-:Y:S01]  /*0260*/  DSETP.GTU.AND P0, PT, |R6|, +INF , PT ;  /* 0x7ff000000600742a */ /* 0x000fe20003f0c200 */
[----:B------:R-:W-:-:S13]  /*0270*/  BSSY.RECONVERGENT B1, `(.L_x_33) ;  /* 0x0000023000017945 */ /* 0x000fda0003800200 */
[----:B------:R-:W-:Y:S05]  /*0280*/  @P0 BRA `(.L_x_34) ;  /* 0x00000000007c0947 */ /* 0x000fea0003800000 */
[----:B------:R-:W-:-:S04]  /*0290*/  LOP3.LUT R11, R7, 0x7fffffff, RZ, 0xc0, !PT ;  /* 0x7fffffff070b7812 */ /* 0x000fc800078ec0ff */
[----:B------:R-:W-:-:S04]  /*02a0*/  IADD3 R8, PT, PT, R11, -0x1, RZ ;  /* 0xffffffff0b087810 */ /* 0x000fc80007ffe0ff */
[----:B------:R-:W-:-:S13]  /*02b0*/  ISETP.GE.U32.AND P0, PT, R8, 0x7fefffff, PT ;  /* 0x7fefffff0800780c */ /* 0x000fda0003f06070 */
[----:B------:R-:W-:Y:S01]  /*02c0*/  @P0 LOP3.LUT R9, R7, 0x7ff00000, RZ, 0x3c, !PT ;  /* 0x7ff0000007090812 */ /* 0x000fe200078e3cff */
[----:B------:R-:W-:Y:S01]  /*02d0*/  @P0 IMAD.MOV.U32 R8, RZ, RZ, RZ ;  /* 0x000000ffff080224 */ /* 0x000fe200078e00ff */
[----:B------:R-:W-:Y:S06]  /*02e0*/  @P0 BRA `(.L_x_35) ;  /* 0x00000000006c0947 */ /* 0x000fec0003800000 */
[----:B------:R-:W-:-:S13]  /*02f0*/  ISETP.GE.U32.AND P0, PT, R11, 0x1000001, PT ;  /* 0x010000010b00780c */ /* 0x000fda0003f06070 */
[----:B------:R-:W-:Y:S05]  /*0300*/  @!P0 BRA `(.L_x_36) ;  /* 0x0000000000348947 */ /* 0x000fea0003800000 */
[----:B------:R-:W-:Y:S01]  /*0310*/  IADD3 R9, PT, PT, R7, -0x3fe00000, RZ ;  /* 0xc020000007097810 */ /* 0x000fe20007ffe0ff */
[----:B------:R-:W-:-:S03]  /*0320*/  IMAD.MOV.U32 R8, RZ, RZ, R6 ;  /* 0x000000ffff087224 */ /* 0x000fc600078e0006 */
[----:B------:R-:W0:Y:S03]  /*0330*/  MUFU.RCP64H R11, R9 ;  /* 0x00000009000b7308 */ /* 0x000e260000001800 */
[----:B0-----:R-:W-:-:S08]  /*0340*/  DFMA R12, -R8, R10, 1 ;  /* 0x3ff00000080c742b */ /* 0x001fd0000000010a */
[----:B------:R-:W-:-:S08]  /*0350*/  DFMA R12, R12, R12, R12 ;  /* 0x0000000c0c0c722b */ /* 0x000fd0000000000c */
[----:B------:R-:W-:-:S08]  /*0360*/  DFMA R12, R10, R12, R10 ;  /* 0x0000000c0a0c722b */ /* 0x000fd0000000000a */
[----:B------:R-:W-:-:S08]  /*0370*/  DFMA R10, -R8, R12, 1 ;  /* 0x3ff00000080a742b */ /* 0x000fd0000000010c */
[----:B------:R-:W-:-:S08]  /*0380*/  DFMA R10, R12, R10, R12 ;  /* 0x0000000a0c0a722b */ /* 0x000fd0000000000c */
[----:B------:R-:W-:-:S08]  /*0390*/  DMUL R10, R10, 2.2250738585072013831e-308 ;  /* 0x001000000a0a7828 */ /* 0x000fd00000000000 */
[----:B------:R-:W-:-:S08]  /*03a0*/  DFMA R6, -R6, R10, 1 ;  /* 0x3ff000000606742b */ /* 0x000fd0000000010a */
[----:B------:R-:W-:-:S08]  /*03b0*/  DFMA R6, R6, R6, R6 ;  /* 0x000000060606722b */ /* 0x000fd00000000006 */
[----:B------:R-:W-:Y:S01]  /*03c0*/  DFMA R8, R10, R6, R10 ;  /* 0x000000060a08722b */ /* 0x000fe2000000000a */
[----:B------:R-:W-:Y:S10]  /*03d0*/  BRA `(.L_x_35) ;  /* 0x0000000000307947 */ /* 0x000ff40003800000 */
.L_x_36:
[----:B------:R-:W-:Y:S01]  /*03e0*/  DMUL R6, R6, 8.11296384146066816958e+31 ;  /* 0x4690000006067828 */ /* 0x000fe20000000000 */
[----:B------:R-:W-:-:S05]  /*03f0*/  MOV R8, R10 ;  /* 0x0000000a00087202 */ /* 0x000fca0000000f00 */
[----:B------:R-:W0:Y:S02]  /*0400*/  MUFU.RCP64H R9, R7 ;  /* 0x0000000700097308 */ /* 0x000e240000001800 */
[----:B0-----:R-:W-:-:S08]  /*0410*/  DFMA R10, -R6, R8, 1 ;  /* 0x3ff00000060a742b */ /* 0x001fd00000000108 */
[----:B------:R-:W-:-:S08]  /*0420*/  DFMA R10, R10, R10, R10 ;  /* 0x0000000a0a0a722b */ /* 0x000fd0000000000a */
[----:B------:R-:W-:-:S08]  /*0430*/  DFMA R10, R8, R10, R8 ;  /* 0x0000000a080a722b */ /* 0x000fd00000000008 */
[----:B------:R-:W-:-:S08]  /*0440*/  DFMA R8, -R6, R10, 1 ;  /* 0x3ff000000608742b */ /* 0x000fd0000000010a */
[----:B------:R-:W-:-:S08]  /*0450*/  DFMA R8, R10, R8, R10 ;  /* 0x000000080a08722b */ /* 0x000fd0000000000a */
[----:B------:R-:W-:Y:S01]  /*0460*/  DMUL R8, R8, 8.11296384146066816958e+31 ;  /* 0x4690000008087828 */ /* 0x000fe20000000000 */
[----:B------:R-:W-:Y:S10]  /*0470*/  BRA `(.L_x_35) ;  /* 0x0000000000087947 */ /* 0x000ff40003800000 */
.L_x_34:
[----:B------:R-:W-:Y:S01]  /*0480*/  LOP3.LUT R9, R7, 0x80000, RZ, 0xfc, !PT ;  /* 0x0008000007097812 */ /* 0x000fe200078efcff */
[----:B------:R-:W-:-:S07]  /*0490*/  IMAD.MOV.U32 R8, RZ, RZ, R6 ;  /* 0x000000ffff087224 */ /* 0x000fce00078e0006 */
.L_x_35:
[----:B------:R-:W-:Y:S05]  /*04a0*/  BSYNC.RECONVERGENT B1 ;  /* 0x0000000000017941 */ /* 0x000fea0003800200 */
.L_x_33:
[----:B------:R-:W-:Y:S01]  /*04b0*/  MOV R6, R0 ;  /* 0x0000000000067202 */ /* 0x000fe20000000f00 */
[----:B------:R-:W-:Y:S01]  /*04c0*/  IMAD.MOV.U32 R7, RZ, RZ, 0x0 ;  /* 0x00000000ff077424 */ /* 0x000fe200078e00ff */
[----:B------:R-:W-:Y:S01]  /*04d0*/  MOV R10, R8 ;  /* 0x00000008000a7202 */ /* 0x000fe20000000f00 */
[----:B------:R-:W-:Y:S02]  /*04e0*/  IMAD.MOV.U32 R11, RZ, RZ, R9 ;  /* 0x000000ffff0b7224 */ /* 0x000fe400078e0009 */
[----:B------:R-:W-:Y:S05]  /*04f0*/  RET.REL.NODEC R6 `(_Z9poly_div5Pfi) ;  /* 0xfffffff806c07950 */ /* 0x000fea0003c3ffff */
.L_x_37:
        /* <DEDUP_REMOVED lines=16> */
.L_x_71:


//--------------------- .text._Z9poly_div4Pfi     --------------------------
	.section	.text._Z9poly_div4Pfi,"ax",@progbits
	.align	128
        .global         _Z9poly_div4Pfi
        .type           _Z9poly_div4Pfi,@function
        .size           _Z9poly_div4Pfi,(.L_x_72 - _Z9poly_div4Pfi)
        .other          _Z9poly_div4Pfi,@"STO_CUDA_ENTRY STV_DEFAULT"
_Z9poly_div4Pfi:
.text._Z9poly_div4Pfi:
        /* <DEDUP_REMOVED lines=15> */
[----:B--2---:R-:W0:Y:S08]  /*00f0*/  MUFU.RCP R5, R4 ;  /* 0x0000000400057308 */ /* 0x004e300000001000 */
[----:B------:R-:W1:Y:S01]  /*0100*/  FCHK P0, R7, R4 ;  /* 0x0000000407007302 */ /* 0x000e620000000000 */
[----:B0-----:R-:W-:-:S04]  /*0110*/  FFMA R0, -R4, R5, 1 ;  /* 0x3f80000004007423 */ /* 0x001fc80000000105 */
[----:B------:R-:W-:-:S04]  /*0120*/  FFMA R0, R5, R0, R5 ;  /* 0x0000000005007223 */ /* 0x000fc80000000005 */
[----:B------:R-:W-:-:S04]  /*0130*/  FFMA R5, R0, 5, RZ ;  /* 0x40a0000000057823 */ /* 0x000fc800000000ff */
[----:B------:R-:W-:-:S04]  /*0140*/  FFMA R6, -R4, R5, 5 ;  /* 0x40a0000004067423 */ /* 0x000fc80000000105 */
[----:B------:R-:W-:Y:S01]  /*0150*/  FFMA R0, R0, R6, R5 ;  /* 0x0000000600007223 */ /* 0x000fe20000000005 */
[----:B-1----:R-:W-:Y:S06]  /*0160*/  @!P0 BRA `(.L_x_39) ;  /* 0x00000000000c8947 */ /* 0x002fec0003800000 */
[----:B------:R-:W-:-:S07]  /*0170*/  MOV R6, 0x190 ;  /* 0x0000019000067802 */ /* 0x000fce0000000f00 */
[----:B------:R-:W-:Y:S05]  /*0180*/  CALL.REL.NOINC `($__internal_4_$__cuda_sm3x_div_rn_noftz_f32_slowpath) ;  /* 0x0000000000287944 */ /* 0x000fea0003c00000 */
[----:B------:R-:W-:-:S07]  /*0190*/  IMAD.MOV.U32 R0, RZ, RZ, R5 ;  /* 0x000000ffff007224 */ /* 0x000fce00078e0005 */
.L_x_39:
[----:B------:R-:W-:Y:S05]  /*01a0*/  BSYNC.RECONVERGENT B1 ;  /* 0x0000000000017941 */ /* 0x000fea0003800200 */
.L_x_38:
        /* <DEDUP_REMOVED lines=8> */
        .weak           $__internal_4_$__cuda_sm3x_div_rn_noftz_f32_slowpath
        .type           $__internal_4_$__cuda_sm3x_div_rn_noftz_f32_slowpath,@function
        .size           $__internal_4_$__cuda_sm3x_div_rn_noftz_f32_slowpath,(.L_x_72 - $__internal_4_$__cuda_sm3x_div_rn_noftz_f32_slowpath)
$__internal_4_$__cuda_sm3x_div_rn_noftz_f32_slowpath:
        /* <DEDUP_REMOVED lines=29> */
.L_x_42:
[----:B------:R-:W-:Y:S05]  /*0400*/  BSYNC.RELIABLE B2 ;  /* 0x0000000000027941 */ /* 0x000fea0003800100 */
.L_x_41:
        /* <DEDUP_REMOVED lines=50> */
.L_x_49:
[----:B------:R-:W-:-:S04]  /*0730*/  LOP3.LUT R5, R5, 0x80000000, RZ, 0xc0, !PT ;  /* 0x8000000005057812 */ /* 0x000fc800078ec0ff */
[----:B------:R-:W-:Y:S01]  /*0740*/  LOP3.LUT R5, R5, 0x7f800000, RZ, 0xfc, !PT ;  /* 0x7f80000005057812 */ /* 0x000fe200078efcff */
[----:B------:R-:W-:Y:S06]  /*0750*/  BRA `(.L_x_50) ;  /* 0x0000000000047947 */ /* 0x000fec0003800000 */
.L_x_48:
[----:B------:R-:W-:-:S07]  /*0760*/  IMAD R5, R7, 0x800000, R5 ;  /* 0x0080000007057824 */ /* 0x000fce00078e0205 */
.L_x_50:
[----:B------:R-:W-:Y:S05]  /*0770*/  BSYNC.RECONVERGENT B2 ;  /* 0x0000000000027941 */ /* 0x000fea0003800200 */
.L_x_47:
[----:B------:R-:W-:Y:S05]  /*0780*/  BRA `(.L_x_51) ;  /* 0x0000000000207947 */ /* 0x000fea0003800000 */
.L_x_46:
[----:B------:R-:W-:-:S04]  /*0790*/  LOP3.LUT R5, R8, 0x80000000, R5, 0x48, !PT ;  /* 0x8000000008057812 */ /* 0x000fc800078e4805 */
[----:B------:R-:W-:Y:S01]  /*07a0*/  LOP3.LUT R5, R5, 0x7f800000, RZ, 0xfc, !PT ;  /* 0x7f80000005057812 */ /* 0x000fe200078efcff */
[----:B------:R-:W-:Y:S06]  /*07b0*/  BRA `(.L_x_51) ;  /* 0x0000000000147947 */ /* 0x000fec0003800000 */
.L_x_45:
[----:B------:R-:W-:Y:S01]  /*07c0*/  LOP3.LUT R5, R8, 0x80000000, R5, 0x48, !PT ;  /* 0x8000000008057812 */ /* 0x000fe200078e4805 */
[----:B------:R-:W-:Y:S06]  /*07d0*/  BRA `(.L_x_51) ;  /* 0x00000000000c7947 */ /* 0x000fec0003800000 */
.L_x_44:
[----:B------:R-:W0:Y:S01]  /*07e0*/  MUFU.RSQ R5, -QNAN ;  /* 0xffc0000000057908 */ /* 0x000e220000001400 */
[----:B------:R-:W-:Y:S05]  /*07f0*/  BRA `(.L_x_51) ;  /* 0x0000000000047947 */ /* 0x000fea0003800000 */
.L_x_43:
[----:B------:R-:W-:-:S07]  /*0800*/  FADD.FTZ R5, R0, 5 ;  /* 0x40a0000000057421 */ /* 0x000fce0000010000 */
.L_x_51:
[----:B------:R-:W-:Y:S05]  /*0810*/  BSYNC.RECONVERGENT B0 ;  /* 0x0000000000007941 */ /* 0x000fea0003800200 */
.L_x_40:
[----:B------:R-:W-:-:S04]  /*0820*/  IMAD.MOV.U32 R7, RZ, RZ, 0x0 ;  /* 0x00000000ff077424 */ /* 0x000fc800078e00ff */
[----:B0-----:R-:W-:Y:S05]  /*0830*/  RET.REL.NODEC R6 `(_Z9poly_div4Pfi) ;  /* 0xfffffff406f07950 */ /* 0x001fea0003c3ffff */
.L_x_52:
        /* <DEDUP_REMOVED lines=12> */
.L_x_72:


//--------------------- .text._Z9poly_div3Pfi     --------------------------
	.section	.text._Z9poly_div3Pfi,"ax",@progbits
	.align	128
        .global         _Z9poly_div3Pfi
        .type           _Z9poly_div3Pfi,@function
        .size           _Z9poly_div3Pfi,(.L_x_73 - _Z9poly_div3Pfi)
        .other          _Z9poly_div3Pfi,@"STO_CUDA_ENTRY STV_DEFAULT"
_Z9poly_div3Pfi:
.text._Z9poly_div3Pfi:
        /* <DEDUP_REMOVED lines=12> */
[----:B------:R-:W-:Y:S01]  /*00c0*/  IMAD.MOV.U32 R2, RZ, RZ, 0x1 ;  /* 0x00000001ff027424 */ /* 0x000fe200078e00ff */
[----:B------:R-:W-:Y:S01]  /*00d0*/  BSSY.RECONVERGENT B0, `(.L_x_53) ;  /* 0x0000018000007945 */ /* 0x000fe20003800200 */
[----:B--2---:R-:W0:Y:S01]  /*00e0*/  F2F.F64.F32 R6, R0 ;  /* 0x0000000000067310 */ /* 0x004e220000201800 */
[----:B------:R-:W-:-:S04]  /*00f0*/  FADD R13, R0, 5 ;  /* 0x40a00000000d7421 */ /* 0x000fc80000000000 */
[----:B------:R-:W-:-:S04]  /*0100*/  FFMA R13, R0, R13, 5 ;  /* 0x40a00000000d7423 */ /* 0x000fc8000000000d */
[----:B------:R-:W-:-:S04]  /*0110*/  FFMA R13, R0, R13, 9 ;  /* 0x41100000000d7423 */ /* 0x000fc8000000000d */
[----:B------:R-:W-:Y:S01]  /*0120*/  FFMA R13, -R0, R13, 7 ;  /* 0x40e00000000d7423 */ /* 0x000fe2000000010d */
[----:B0-----:R-:W0:Y:S02]  /*0130*/  MUFU.RCP64H R3, R7 ;  /* 0x0000000700037308 */ /* 0x001e240000001800 */
[----:B0-----:R-:W-:-:S08]  /*0140*/  DFMA R8, -R6, R2, 1 ;  /* 0x3ff000000608742b */ /* 0x001fd00000000102 */
[----:B------:R-:W-:-:S08]  /*0150*/  DFMA R8, R8, R8, R8 ;  /* 0x000000080808722b */ /* 0x000fd00000000008 */
[----:B------:R-:W-:-:S08]  /*0160*/  DFMA R8, R2, R8, R2 ;  /* 0x000000080208722b */ /* 0x000fd00000000002 */
[----:B------:R-:W-:-:S08]  /*0170*/  DFMA R2, -R6, R8, 1 ;  /* 0x3ff000000602742b */ /* 0x000fd00000000108 */
[----:B------:R-:W-:-:S08]  /*0180*/  DFMA R2, R8, R2, R8 ;  /* 0x000000020802722b */ /* 0x000fd00000000008 */
[----:B------:R-:W-:-:S08]  /*0190*/  DMUL R8, R2, 5 ;  /* 0x4014000002087828 */ /* 0x000fd00000000000 */
[----:B------:R-:W-:-:S08]  /*01a0*/  DFMA R10, -R6, R8, 5 ;  /* 0x40140000060a742b */ /* 0x000fd00000000108 */
[----:B------:R-:W-:Y:S01]  /*01b0*/  DFMA R2, R2, R10, R8 ;  /* 0x0000000a0202722b */ /* 0x000fe20000000008 */
[----:B------:R-:W-:-:S06]  /*01c0*/  FFMA R8, R0, R13, 5 ;  /* 0x40a0000000087423 */ /* 0x000fcc000000000d */
[----:B------:R-:W0:Y:S03]  /*01d0*/  F2F.F64.F32 R8, R8 ;  /* 0x0000000800087310 */ /* 0x000e260000201800 */
[----:B------:R-:W-:-:S05]  /*01e0*/  FFMA R0, RZ, R7, R3 ;  /* 0x00000007ff007223 */ /* 0x000fca0000000003 */
[----:B------:R-:W-:-:S13]  /*01f0*/  FSETP.GT.AND P0, PT, |R0|, 1.469367938527859385e-39, PT ;  /* 0x001000000000780b */ /* 0x000fda0003f04200 */
[----:B0-----:R-:W-:Y:S05]  /*0200*/  @P0 BRA `(.L_x_54) ;  /* 0x0000000000100947 */ /* 0x001fea0003800000 */
[----:B------:R-:W-:-:S07]  /*0210*/  MOV R0, 0x230 ;  /* 0x0000023000007802 */ /* 0x000fce0000000f00 */
[----:B------:R-:W-:Y:S05]  /*0220*/  CALL.REL.NOINC `($__internal_5_$__cuda_sm20_div_rn_f64_full) ;  /* 0x00000000001c7944 */ /* 0x000fea0003c00000 */
[----:B------:R-:W-:Y:S02]  /*0230*/  IMAD.MOV.U32 R2, RZ, RZ, R14 ;  /* 0x000000ffff027224 */ /* 0x000fe400078e000e */
[----:B------:R-:W-:-:S07]  /*0240*/  IMAD.MOV.U32 R3, RZ, RZ, R15 ;  /* 0x000000ffff037224 */ /* 0x000fce00078e000f */
.L_x_54:
[----:B------:R-:W-:Y:S05]  /*0250*/  BSYNC.RECONVERGENT B0 ;  /* 0x0000000000007941 */ /* 0x000fea0003800200 */
.L_x_53:
[----:B------:R-:W-:-:S10]  /*0260*/  DADD R8, R8, R2 ;  /* 0x0000000008087229 */ /* 0x000fd40000000002 */
[----:B------:R-:W0:Y:S02]  /*0270*/  F2F.F32.F64 R9, R8 ;  /* 0x0000000800097310 */ /* 0x000e240000301000 */
[----:B0-----:R-:W-:Y:S01]  /*0280*/  STG.E desc[UR4][R4.64], R9 ;  /* 0x0000000904007986 */ /* 0x001fe2000c101904 */
[----:B------:R-:W-:Y:S05]  /*0290*/  EXIT ;  /* 0x000000000000794d */ /* 0x000fea0003800000 */
        .weak           $__internal_5_$__cuda_sm20_div_rn_f64_full
        .type           $__internal_5_$__cuda_sm20_div_rn_f64_full,@function
        .size           $__internal_5_$__cuda_sm20_div_rn_f64_full,(.L_x_73 - $__internal_5_$__cuda_sm20_div_rn_f64_full)
$__internal_5_$__cuda_sm20_div_rn_f64_full:
[C---:B------:R-:W-:Y:S01]  /*02a0*/  FSETP.GEU.AND P0, PT, |R7|.reuse, 1.469367938527859385e-39, PT ;  /* 0x001000000700780b */ /* 0x040fe20003f0e200 */
[----:B------:R-:W-:Y:S01]  /*02b0*/  IMAD.MOV.U32 R10, RZ, RZ, 0x1 ;  /* 0x00000001ff0a7424 */ /* 0x000fe200078e00ff */
[C---:B------:R-:W-:Y:S01]  /*02c0*/  LOP3.LUT R2, R7.reuse, 0x800fffff, RZ, 0xc0, !PT ;  /* 0x800fffff07027812 */ /* 0x040fe200078ec0ff */
[----:B------:R-:W-:Y:S01]  /*02d0*/  IMAD.MOV.U32 R14, RZ, RZ, 0x1ca00000 ;  /* 0x1ca00000ff0e7424 */ /* 0x000fe200078e00ff */
[----:B------:R-:W-:Y:S01]  /*02e0*/  LOP3.LUT R15, R7, 0x7ff00000, RZ, 0xc0, !PT ;  /* 0x7ff00000070f7812 */ /* 0x000fe200078ec0ff */
[----:B------:R-:W-:Y:S01]  /*02f0*/  IMAD.MOV.U32 R21, RZ, RZ, 0x40100000 ;  /* 0x40100000ff157424 */ /* 0x000fe200078e00ff */
[----:B------:R-:W-:Y:S01]  /*0300*/  LOP3.LUT R3, R2, 0x3ff00000, RZ, 0xfc, !PT ;  /* 0x3ff0000002037812 */ /* 0x000fe200078efcff */
[----:B------:R-:W-:Y:S01]  /*0310*/  IMAD.MOV.U32 R2, RZ, RZ, R6 ;  /* 0x000000ffff027224 */ /* 0x000fe200078e0006 */
[----:B------:R-:W-:Y:S01]  /*0320*/  ISETP.LE.U32.AND P1, PT, R15, 0x40100000, PT ;  /* 0x401000000f00780c */ /* 0x000fe20003f23070 */
[----:B------:R-:W-:Y:S01]  /*0330*/  IMAD.MOV.U32 R20, RZ, RZ, R15 ;  /* 0x000000ffff147224 */ /* 0x000fe200078e000f */
[----:B------:R-:W-:Y:S01]  /*0340*/  BSSY.RECONVERGENT B1, `(.L_x_55) ;  /* 0x0000042000017945 */ /* 0x000fe20003800200 */
[----:B------:R-:W-:Y:S01]  /*0350*/  VIADD R15, R21, 0xffffffff ;  /* 0xffffffff150f7836 */ /* 0x000fe20000000000 */
[----:B------:R-:W-:Y:S01]  /*0360*/  SEL R16, R14, 0x63400000, !P1 ;  /* 0x634000000e107807 */ /* 0x000fe20004800000 */
[----:B------:R-:W-:-:S06]  /*0370*/  @!P0 DMUL R2, R6, 8.98846567431157953865e+307 ;  /* 0x7fe0000006028828 */ /* 0x000fcc0000000000 */
[----:B------:R-:W0:Y:S04]  /*0380*/  MUFU.RCP64H R11, R3 ;  /* 0x00000003000b7308 */ /* 0x000e280000001800 */
[----:B------:R-:W-:Y:S02]  /*0390*/  @!P0 LOP3.LUT R20, R3, 0x7ff00000, RZ, 0xc0, !PT ;  /* 0x7ff0000003148812 */ /* 0x000fe400078ec0ff */
[----:B------:R-:W-:-:S03]  /*03a0*/  ISETP.GT.U32.AND P0, PT, R15, 0x7feffffe, PT ;  /* 0x7feffffe0f00780c */ /* 0x000fc60003f04070 */
[----:B------:R-:W-:-:S05]  /*03b0*/  VIADD R15, R20, 0xffffffff ;  /* 0xffffffff140f7836 */ /* 0x000fca0000000000 */
[----:B------:R-:W-:Y:S01]  /*03c0*/  ISETP.GT.U32.OR P0, PT, R15, 0x7feffffe, P0 ;  /* 0x7feffffe0f00780c */ /* 0x000fe20000704470 */
[----:B0-----:R-:W-:-:S08]  /*03d0*/  DFMA R12, R10, -R2, 1 ;  /* 0x3ff000000a0c742b */ /* 0x001fd00000000802 */
[----:B------:R-:W-:-:S08]  /*03e0*/  DFMA R12, R12, R12, R12 ;  /* 0x0000000c0c0c722b */ /* 0x000fd0000000000c */
[----:B------:R-:W-:-:S08]  /*03f0*/  DFMA R12, R10, R12, R10 ;  /* 0x0000000c0a0c722b */ /* 0x000fd0000000000a */
[----:B------:R-:W-:-:S08]  /*0400*/  DFMA R10, R12, -R2, 1 ;  /* 0x3ff000000c0a742b */ /* 0x000fd00000000802 */
[----:B------:R-:W-:Y:S01]  /*0410*/  DFMA R12, R12, R10, R12 ;  /* 0x0000000a0c0c722b */ /* 0x000fe2000000000c */
[----:B------:R-:W-:Y:S01]  /*0420*/  LOP3.LUT R11, R16, 0x40000, RZ, 0xfc, !PT ;  /* 0x00040000100b7812 */ /* 0x000fe200078efcff */
[----:B------:R-:W-:-:S06]  /*0430*/  IMAD.MOV.U32 R10, RZ, RZ, RZ ;  /* 0x000000ffff0a7224 */ /* 0x000fcc00078e00ff */
[----:B------:R-:W-:-:S08]  /*0440*/  DMUL R16, R12, R10 ;  /* 0x0000000a0c107228 */ /* 0x000fd00000000000 */
[----:B------:R-:W-:-:S08]  /*0450*/  DFMA R18, R16, -R2, R10 ;  /* 0x800000021012722b */ /* 0x000fd0000000000a */
[----:B------:R-:W-:Y:S01]  /*0460*/  DFMA R12, R12, R18, R16 ;  /* 0x000000120c0c722b */ /* 0x000fe20000000010 */
[----:B------:R-:W-:Y:S10]  /*0470*/  @P0 BRA `(.L_x_56) ;  /* 0x0000000000740947 */ /* 0x000ff40003800000 */
[----:B------:R-:W-:Y:S01]  /*0480*/  LOP3.LUT R17, R7, 0x7ff00000, RZ, 0xc0, !PT ;  /* 0x7ff0000007117812 */ /* 0x000fe200078ec0ff */
[----:B------:R-:W-:-:S03]  /*0490*/  IMAD.MOV.U32 R15, RZ, RZ, 0x40100000 ;  /* 0x40100000ff0f7424 */ /* 0x000fc600078e00ff */
[----:B------:R-:W-:Y:S01]  /*04a0*/  ISETP.LE.U32.AND P0, PT, R17, 0x40100000, PT ;  /* 0x401000001100780c */ /* 0x000fe20003f03070 */
[----:B------:R-:W-:-:S03]  /*04b0*/  IMAD.MOV R16, RZ, RZ, -R17 ;  /* 0x000000ffff107224 */ /* 0x000fc600078e0a11 */
[----:B------:R-:W-:Y:S02]  /*04c0*/  SEL R14, R14, 0x63400000, !P0 ;  /* 0x634000000e0e7807 */ /* 0x000fe40004000000 */
[----:B------:R-:W-:Y:S01]  /*04d0*/  VIADDMNMX R15, R16, R15, 0xb9600000, !PT ;  /* 0xb9600000100f7446 */ /* 0x000fe2000780010f */
[----:B------:R-:W-:-:S03]  /*04e0*/  IMAD.MOV.U32 R16, RZ, RZ, RZ ;  /* 0x000000ffff107224 */ /* 0x000fc600078e00ff */
[----:B------:R-:W-:-:S04]  /*04f0*/  VIMNMX R15, PT, PT, R15, 0x46a00000, PT ;  /* 0x46a000000f0f7848 */ /* 0x000fc80003fe0100 */
[----:B------:R-:W-:-:S05]  /*0500*/  IADD3 R18, PT, PT, R15, -R14, RZ ;  /* 0x8000000e0f127210 */ /* 0x000fca0007ffe0ff */
[----:B------:R-:W-:-:S06]  /*0510*/  VIADD R17, R18, 0x7fe00000 ;  /* 0x7fe0000012117836 */ /* 0x000fcc0000000000 */
[----:B------:R-:W-:-:S10]  /*0520*/  DMUL R14, R12, R16 ;  /* 0x000000100c0e7228 */ /* 0x000fd40000000000 */
[----:B------:R-:W-:-:S13]  /*0530*/  FSETP.GTU.AND P0, PT, |R15|, 1.469367938527859385e-39, PT ;  /* 0x001000000f00780b */ /* 0x000fda0003f0c200 */
[----:B------:R-:W-:Y:S05]  /*0540*/  @P0 BRA `(.L_x_57) ;  /* 0x0000000000840947 */ /* 0x000fea0003800000 */
[----:B------:R-:W-:Y:S01]  /*0550*/  DFMA R2, R12, -R2, R10 ;  /* 0x800000020c02722b */ /* 0x000fe2000000000a */
[----:B------:R-:W-:-:S09]  /*0560*/  IMAD.MOV.U32 R16, RZ, RZ, RZ ;  /* 0x000000ffff107224 */ /* 0x000fd200078e00ff */
[C---:B------:R-:W-:Y:S02]  /*0570*/  FSETP.NEU.AND P0, PT, R3.reuse, RZ, PT ;  /* 0x000000ff0300720b */ /* 0x040fe40003f0d000 */
[----:B------:R-:W-:-:S04]  /*0580*/  LOP3.LUT R7, R3, 0x80000000, R7, 0x48, !PT ;  /* 0x8000000003077812 */ /* 0x000fc800078e4807 */
[----:B------:R-:W-:-:S07]  /*0590*/  LOP3.LUT R17, R7, R17, RZ, 0xfc, !PT ;  /* 0x0000001107117212 */ /* 0x000fce00078efcff */
[----:B------:R-:W-:Y:S05]  /*05a0*/  @!P0 BRA `(.L_x_57) ;  /* 0x00000000006c8947 */ /* 0x000fea0003800000 */
[----:B------:R-:W-:Y:S02]  /*05b0*/  IMAD.MOV R3, RZ, RZ, -R18 ;  /* 0x000000ffff037224 */ /* 0x000fe400078e0a12 */
[----:B------:R-:W-:-:S06]  /*05c0*/  IMAD.MOV.U32 R2, RZ, RZ, RZ ;  /* 0x000000ffff027224 */ /* 0x000fcc00078e00ff */
[----:B------:R-:W-:Y:S02]  /*05d0*/  DFMA R2, R14, -R2, R12 ;  /* 0x800000020e02722b */ /* 0x000fe4000000000c */
[----:B------:R-:W-:-:S04]  /*05e0*/  DMUL.RP R12, R12, R16 ;  /* 0x000000100c0c7228 */ /* 0x000fc80000008000 */
[----:B------:R-:W-:-:S04]  /*05f0*/  IADD3 R2, PT, PT, -R18, -0x43300000, RZ ;  /* 0xbcd0000012027810 */ /* 0x000fc80007ffe1ff */
[----:B------:R-:W-:Y:S02]  /*0600*/  FSETP.NEU.AND P0, PT, |R3|, R2, PT ;  /* 0x000000020300720b */ /* 0x000fe40003f0d200 */
[----:B------:R-:W-:Y:S02]  /*0610*/  LOP3.LUT R7, R13, R7, RZ, 0x3c, !PT ;  /* 0x000000070d077212 */ /* 0x000fe400078e3cff */
[----:B------:R-:W-:Y:S02]  /*0620*/  FSEL R14, R12, R14, !P0 ;  /* 0x0000000e0c0e7208 */ /* 0x000fe40004000000 */
[----:B------:R-:W-:Y:S01]  /*0630*/  FSEL R15, R7, R15, !P0 ;  /* 0x0000000f070f7208 */ /* 0x000fe20004000000 */
[----:B------:R-:W-:Y:S06]  /*0640*/  BRA `(.L_x_57) ;  /* 0x0000000000447947 */ /* 0x000fec0003800000 */
.L_x_56:
[----:B------:R-:W-:-:S14]  /*0650*/  DSETP.NAN.AND P0, PT, R6, R6, PT ;  /* 0x000000060600722a */ /* 0x000fdc0003f08000 */
[----:B------:R-:W-:Y:S05]  /*0660*/  @P0 BRA `(.L_x_58) ;  /* 0x0000000000340947 */ /* 0x000fea0003800000 */
[----:B------:R-:W-:Y:S01]  /*0670*/  ISETP.NE.AND P0, PT, R21, R20, PT ;  /* 0x000000141500720c */ /* 0x000fe20003f05270 */
[----:B------:R-:W-:Y:S02]  /*0680*/  IMAD.MOV.U32 R14, RZ, RZ, 0x0 ;  /* 0x00000000ff0e7424 */ /* 0x000fe400078e00ff */
[----:B------:R-:W-:-:S10]  /*0690*/  IMAD.MOV.U32 R15, RZ, RZ, -0x80000 ;  /* 0xfff80000ff0f7424 */ /* 0x000fd400078e00ff */
[----:B------:R-:W-:Y:S05]  /*06a0*/  @!P0 BRA `(.L_x_57) ;  /* 0x00000000002c8947 */ /* 0x000fea0003800000 */
[----:B------:R-:W-:Y:S02]  /*06b0*/  ISETP.NE.AND P0, PT, R21, 0x7ff00000, PT ;  /* 0x7ff000001500780c */ /* 0x000fe40003f05270 */
[----:B------:R-:W-:Y:S02]  /*06c0*/  LOP3.LUT R6, R7, 0x40140000, RZ, 0x3c, !PT ;  /* 0x4014000007067812 */ /* 0x000fe400078e3cff */
[----:B------:R-:W-:Y:S02]  /*06d0*/  ISETP.EQ.OR P0, PT, R20, RZ, !P0 ;  /* 0x000000ff1400720c */ /* 0x000fe40004702670 */
[----:B------:R-:W-:-:S11]  /*06e0*/  LOP3.LUT R15, R6, 0x80000000, RZ, 0xc0, !PT ;  /* 0x80000000060f7812 */ /* 0x000fd600078ec0ff */
[----:B------:R-:W-:Y:S02]  /*06f0*/  @P0 LOP3.LUT R2, R15, 0x7ff00000, RZ, 0xfc, !PT ;  /* 0x7ff000000f020812 */ /* 0x000fe400078efcff */
[----:B------:R-:W-:Y:S01]  /*0700*/  @!P0 MOV R14, RZ ;  /* 0x000000ff000e8202 */ /* 0x000fe20000000f00 */
[----:B------:R-:W-:Y:S02]  /*0710*/  @P0 IMAD.MOV.U32 R14, RZ, RZ, RZ ;  /* 0x000000ffff0e0224 */ /* 0x000fe400078e00ff */
[----:B------:R-:W-:Y:S01]  /*0720*/  @P0 IMAD.MOV.U32 R15, RZ, RZ, R2 ;  /* 0x000000ffff0f0224 */ /* 0x000fe200078e0002 */
[----:B------:R-:W-:Y:S06]  /*0730*/  BRA `(.L_x_57) ;  /* 0x0000000000087947 */ /* 0x000fec0003800000 */
.L_x_58:
[----:B------:R-:W-:Y:S01]  /*0740*/  LOP3.LUT R15, R7, 0x80000, RZ, 0xfc, !PT ;  /* 0x00080000070f7812 */ /* 0x000fe200078efcff */
[----:B------:R-:W-:-:S07]  /*0750*/  IMAD.MOV.U32 R14, RZ, RZ, R6 ;  /* 0x000000ffff0e7224 */ /* 0x000fce00078e0006 */
.L_x_57:
[----:B------:R-:W-:Y:S05]  /*0760*/  BSYNC.RECONVERGENT B1 ;  /* 0x0000000000017941 */ /* 0x000fea0003800200 */
.L_x_55:
[----:B------:R-:W-:Y:S02]  /*0770*/  IMAD.MOV.U32 R2, RZ, RZ, R0 ;  /* 0x000000ffff027224 */ /* 0x000fe400078e0000 */
[----:B------:R-:W-:-:S04]  /*0780*/  IMAD.MOV.U32 R3, RZ, RZ, 0x0 ;  /* 0x00000000ff037424 */ /* 0x000fc800078e00ff */
[----:B------:R-:W-:Y:S05]  /*0790*/  RET.REL.NODEC R2 `(_Z9poly_div3Pfi) ;  /* 0xfffffff802187950 */ /* 0x000fea0003c3ffff */
.L_x_59:
        /* <DEDUP_REMOVED lines=14> */
.L_x_73:


//--------------------- .text._Z9poly_div2Pfi     --------------------------
	.section	.text._Z9poly_div2Pfi,"ax",@progbits
	.align	128
        .global         _Z9poly_div2Pfi
        .type           _Z9poly_div2Pfi,@function
        .size           _Z9poly_div2Pfi,(.L_x_81 - _Z9poly_div2Pfi)
        .other          _Z9poly_div2Pfi,@"STO_CUDA_ENTRY STV_DEFAULT"
_Z9poly_div2Pfi:
.text._Z9poly_div2Pfi:
        /* <DEDUP_REMOVED lines=13> */
[----:B------:R-:W-:Y:S01]  /*00d0*/  UMOV UR7, 0x3fc99999 ;  /* 0x3fc9999900077882 */ /* 0x000fe20000000000 */
[C---:B--2---:R-:W-:Y:S01]  /*00e0*/  FADD R5, R0.reuse, 5 ;  /* 0x40a0000000057421 */ /* 0x044fe20000000000 */
[----:B------:R-:W-:Y:S03]  /*00f0*/  F2F.F64.F32 R6, R0 ;  /* 0x0000000000067310 */ /* 0x000fe60000201800 */
[----:B------:R-:W-:-:S04]  /*0100*/  FFMA R5, R0, R5, 5 ;  /* 0x40a0000000057423 */ /* 0x000fc80000000005 */
[----:B------:R-:W-:-:S04]  /*0110*/  FFMA R5, R0, R5, 9 ;  /* 0x4110000000057423 */ /* 0x000fc80000000005 */
[----:B------:R-:W-:-:S04]  /*0120*/  FFMA R5, -R0, R5, 7 ;  /* 0x40e0000000057423 */ /* 0x000fc80000000105 */
[----:B------:R-:W-:-:S04]  /*0130*/  FFMA R8, R0, R5, 5 ;  /* 0x40a0000000087423 */ /* 0x000fc80000000005 */
[----:B------:R-:W0:Y:S02]  /*0140*/  F2F.F64.F32 R4, R8 ;  /* 0x0000000800047310 */ /* 0x000e240000201800 */
[----:B0-----:R-:W-:-:S10]  /*0150*/  DFMA R4, R6, UR6, R4 ;  /* 0x0000000606047c2b */ /* 0x001fd40008000004 */
[----:B------:R-:W0:Y:S02]  /*0160*/  F2F.F32.F64 R5, R4 ;  /* 0x0000000400057310 */ /* 0x000e240000301000 */
[----:B0-----:R-:W-:Y:S01]  /*0170*/  STG.E desc[UR4][R2.64], R5 ;  /* 0x0000000502007986 */ /* 0x001fe2000c101904 */
[----:B------:R-:W-:Y:S05]  /*0180*/  EXIT ;  /* 0x000000000000794d */ /* 0x000fea0003800000 */
.L_x_60:
        /* <DEDUP_REMOVED lines=15> */
.L_x_81:


//--------------------- .text._Z9poly_div1Pfi     --------------------------
	.section	.text._Z9poly_div1Pfi,"ax",@progbits
	.align	128
        .global         _Z9poly_div1Pfi
        .type           _Z9poly_div1Pfi,@function
        .size           _Z9poly_div1Pfi,(.L_x_74 - _Z9poly_div1Pfi)
        .other          _Z9poly_div1Pfi,@"STO_CUDA_ENTRY STV_DEFAULT"
_Z9poly_div1Pfi:
.text._Z9poly_div1Pfi:
        /* <DEDUP_REMOVED lines=12> */
[----:B------:R-:W0:Y:S01]  /*00c0*/  MUFU.RCP64H R3, 5 ;  /* 0x4014000000037908 */ /* 0x000e220000001800 */
[----:B------:R-:W-:Y:S01]  /*00d0*/  IMAD.MOV.U32 R8, RZ, RZ, 0x0 ;  /* 0x00000000ff087424 */ /* 0x000fe200078e00ff */
[----:B------:R-:W-:Y:S01]  /*00e0*/  BSSY.RECONVERGENT B0, `(.L_x_61) ;  /* 0x000001a000007945 */ /* 0x000fe20003800200 */
[----:B------:R-:W-:Y:S02]  /*00f0*/  IMAD.MOV.U32 R9, RZ, RZ, 0x40140000 ;  /* 0x40140000ff097424 */ /* 0x000fe400078e00ff */
[----:B------:R-:W-:-:S06]  /*0100*/  IMAD.MOV.U32 R2, RZ, RZ, 0x1 ;  /* 0x00000001ff027424 */ /* 0x000fcc00078e00ff */
[----:B0-----:R-:W-:-:S08]  /*0110*/  DFMA R6, R2, -R8, 1 ;  /* 0x3ff000000206742b */ /* 0x001fd00000000808 */
[----:B------:R-:W-:-:S08]  /*0120*/  DFMA R6, R6, R6, R6 ;  /* 0x000000060606722b */ /* 0x000fd00000000006 */
[----:B------:R-:W-:-:S08]  /*0130*/  DFMA R6, R2, R6, R2 ;  /* 0x000000060206722b */ /* 0x000fd00000000002 */
[----:B------:R-:W-:-:S08]  /*0140*/  DFMA R2, R6, -R8, 1 ;  /* 0x3ff000000602742b */ /* 0x000fd00000000808 */
[----:B------:R-:W-:Y:S01]  /*0150*/  DFMA R2, R6, R2, R6 ;  /* 0x000000020602722b */ /* 0x000fe20000000006 */
[----:B--2---:R-:W0:Y:S01]  /*0160*/  F2F.F64.F32 R8, R0 ;  /* 0x0000000000087310 */ /* 0x004e220000201800 */
[----:B------:R-:W-:-:S04]  /*0170*/  FADD R13, R0, 5 ;  /* 0x40a00000000d7421 */ /* 0x000fc80000000000 */
[----:B------:R-:W-:-:S04]  /*0180*/  FFMA R13, R0, R13, 5 ;  /* 0x40a00000000d7423 */ /* 0x000fc8000000000d */
[----:B------:R-:W-:-:S04]  /*0190*/  FFMA R13, R0, R13, 9 ;  /* 0x41100000000d7423 */ /* 0x000fc8000000000d */
[----:B------:R-:W-:Y:S01]  /*01a0*/  FFMA R13, -R0, R13, 7 ;  /* 0x40e00000000d7423 */ /* 0x000fe2000000010d */
[----:B0-----:R-:W-:Y:S01]  /*01b0*/  DMUL R6, R8, R2 ;  /* 0x0000000208067228 */ /* 0x001fe20000000000 */
[----:B------:R-:W-:-:S07]  /*01c0*/  FSETP.GEU.AND P1, PT, |R9|, 6.5827683646048100446e-37, PT ;  /* 0x036000000900780b */ /* 0x000fce0003f2e200 */
[----:B------:R-:W-:-:S08]  /*01d0*/  DFMA R10, R6, -5, R8 ;  /* 0xc0140000060a782b */ /* 0x000fd00000000008 */
[----:B------:R-:W-:Y:S01]  /*01e0*/  DFMA R2, R2, R10, R6 ;  /* 0x0000000a0202722b */ /* 0x000fe20000000006 */
[----:B------:R-:W-:-:S06]  /*01f0*/  FFMA R6, R0, R13, 5 ;  /* 0x40a0000000067423 */ /* 0x000fcc000000000d */
[----:B------:R-:W0:Y:S03]  /*0200*/  F2F.F64.F32 R6, R6 ;  /* 0x0000000600067310 */ /* 0x000e260000201800 */
[----:B------:R-:W-:-:S05]  /*0210*/  FFMA R10, RZ, 2.3125, R3 ;  /* 0x40140000ff0a7823 */ /* 0x000fca0000000003 */
[----:B------:R-:W-:-:S13]  /*0220*/  FSETP.GT.AND P0, PT, |R10|, 1.469367938527859385e-39, PT ;  /* 0x001000000a00780b */ /* 0x000fda0003f04200 */
[----:B0-----:R-:W-:Y:S05]  /*0230*/  @P0 BRA P1, `(.L_x_62) ;  /* 0x0000000000100947 */ /* 0x001fea0000800000 */
[----:B------:R-:W-:-:S07]  /*0240*/  MOV R0, 0x260 ;  /* 0x0000026000007802 */ /* 0x000fce0000000f00 */
[----:B------:R-:W-:Y:S05]  /*0250*/  CALL.REL.NOINC `($__internal_6_$__cuda_sm20_div_rn_f64_full) ;  /* 0x00000000001c7944 */ /* 0x000fea0003c00000 */
[----:B------:R-:W-:Y:S02]  /*0260*/  IMAD.MOV.U32 R2, RZ, RZ, R12 ;  /* 0x000000ffff027224 */ /* 0x000fe400078e000c */
[----:B------:R-:W-:-:S07]  /*0270*/  IMAD.MOV.U32 R3, RZ, RZ, R13 ;  /* 0x000000ffff037224 */ /* 0x000fce00078e000d */
.L_x_62:
[----:B------:R-:W-:Y:S05]  /*0280*/  BSYNC.RECONVERGENT B0 ;  /* 0x0000000000007941 */ /* 0x000fea0003800200 */
.L_x_61:
[----:B------:R-:W-:-:S10]  /*0290*/  DADD R6, R6, R2 ;  /* 0x0000000006067229 */ /* 0x000fd40000000002 */
[----:B------:R-:W0:Y:S02]  /*02a0*/  F2F.F32.F64 R7, R6 ;  /* 0x0000000600077310 */ /* 0x000e240000301000 */
[----:B0-----:R-:W-:Y:S01]  /*02b0*/  STG.E desc[UR4][R4.64], R7 ;  /* 0x0000000704007986 */ /* 0x001fe2000c101904 */
[----:B------:R-:W-:Y:S05]  /*02c0*/  EXIT ;  /* 0x000000000000794d */ /* 0x000fea0003800000 */
        .weak           $__internal_6_$__cuda_sm20_div_rn_f64_full
        .type           $__internal_6_$__cuda_sm20_div_rn_f64_full,@function
        .size           $__internal_6_$__cuda_sm20_div_rn_f64_full,(.L_x_74 - $__internal_6_$__cuda_sm20_div_rn_f64_full)
$__internal_6_$__cuda_sm20_div_rn_f64_full:
[----:B------:R-:W-:Y:S01]  /*02d0*/  IMAD.MOV.U32 R3, RZ, RZ, 0x3ff40000 ;  /* 0x3ff40000ff037424 */ /* 0x000fe200078e00ff */
[----:B------:R-:W-:Y:S01]  /*02e0*/  MOV R10, 0x1 ;  /* 0x00000001000a7802 */ /* 0x000fe20000000f00 */
[----:B------:R-:W-:Y:S01]  /*02f0*/  IMAD.MOV.U32 R2, RZ, RZ, 0x0 ;  /* 0x00000000ff027424 */ /* 0x000fe200078e00ff */
[----:B------:R-:W-:Y:S01]  /*0300*/  FSETP.GEU.AND P1, PT, |R9|, 1.469367938527859385e-39, PT ;  /* 0x001000000900780b */ /* 0x000fe20003f2e200 */
[----:B------:R-:W0:Y:S01]  /*0310*/  MUFU.RCP64H R11, R3 ;  /* 0x00000003000b7308 */ /* 0x000e220000001800 */
[----:B------:R-:W-:Y:S01]  /*0320*/  IMAD.MOV.U32 R21, RZ, RZ, 0x40100000 ;  /* 0x40100000ff157424 */ /* 0x000fe200078e00ff */
[----:B------:R-:W-:Y:S03]  /*0330*/  BSSY.RECONVERGENT B1, `(.L_x_63) ;  /* 0x0000045000017945 */ /* 0x000fe60003800200 */
[----:B------:R-:W-:Y:S01]  /*0340*/  VIADD R23, R21, 0xffffffff ;  /* 0xffffffff15177836 */ /* 0x000fe20000000000 */
[----:B0-----:R-:W-:-:S08]  /*0350*/  DFMA R12, R10, -R2, 1 ;  /* 0x3ff000000a0c742b */ /* 0x001fd00000000802 */
[----:B------:R-:W-:Y:S01]  /*0360*/  DFMA R14, R12, R12, R12 ;  /* 0x0000000c0c0e722b */ /* 0x000fe2000000000c */
[----:B------:R-:W-:Y:S01]  /*0370*/  LOP3.LUT R12, R9, 0x7ff00000, RZ, 0xc0, !PT ;  /* 0x7ff00000090c7812 */ /* 0x000fe200078ec0ff */
[----:B------:R-:W-:-:S03]  /*0380*/  IMAD.MOV.U32 R13, RZ, RZ, 0x1ca00000 ;  /* 0x1ca00000ff0d7424 */ /* 0x000fc600078e00ff */
[----:B------:R-:W-:Y:S01]  /*0390*/  ISETP.GE.U32.AND P0, PT, R12, 0x40100000, PT ;  /* 0x401000000c00780c */ /* 0x000fe20003f06070 */
[----:B------:R-:W-:Y:S02]  /*03a0*/  IMAD.MOV.U32 R20, RZ, RZ, R12 ;  /* 0x000000ffff147224 */ /* 0x000fe400078e000c */
[----:B------:R-:W-:Y:S01]  /*03b0*/  DFMA R16, R10, R14, R10 ;  /* 0x0000000e0a10722b */ /* 0x000fe2000000000a */
[----:B------:R-:W-:Y:S01]  /*03c0*/  SEL R13, R13, 0x63400000, !P0 ;  /* 0x634000000d0d7807 */ /* 0x000fe20004000000 */
[----:B------:R-:W-:-:S03]  /*03d0*/  IMAD.MOV.U32 R10, RZ, RZ, R8 ;  /* 0x000000ffff0a7224 */ /* 0x000fc600078e0008 */
[C-C-:B------:R-:W-:Y:S02]  /*03e0*/  @!P1 LOP3.LUT R14, R13.reuse, 0x80000000, R9.reuse, 0xf8, !PT ;  /* 0x800000000d0e9812 */ /* 0x140fe400078ef809 */
[----:B------:R-:W-:Y:S01]  /*03f0*/  LOP3.LUT R11, R13, 0x800fffff, R9, 0xf8, !PT ;  /* 0x800fffff0d0b7812 */ /* 0x000fe200078ef809 */
[----:B------:R-:W-:Y:S01]  /*0400*/  DFMA R18, R16, -R2, 1 ;  /* 0x3ff000001012742b */ /* 0x000fe20000000802 */
[----:B------:R-:W-:Y:S01]  /*0410*/  @!P1 LOP3.LUT R15, R14, 0x100000, RZ, 0xfc, !PT ;  /* 0x001000000e0f9812 */ /* 0x000fe200078efcff */
[----:B------:R-:W-:-:S06]  /*0420*/  @!P1 IMAD.MOV.U32 R14, RZ, RZ, RZ ;  /* 0x000000ffff0e9224 */ /* 0x000fcc00078e00ff */
[----:B------:R-:W-:Y:S02]  /*0430*/  @!P1 DFMA R10, R10, 2, -R14 ;  /* 0x400000000a0a982b */ /* 0x000fe4000000080e */
[----:B------:R-:W-:-:S08]  /*0440*/  DFMA R14, R16, R18, R16 ;  /* 0x00000012100e722b */ /* 0x000fd00000000010 */
[----:B------:R-:W-:Y:S01]  /*0450*/  @!P1 LOP3.LUT R20, R11, 0x7ff00000, RZ, 0xc0, !PT ;  /* 0x7ff000000b149812 */ /* 0x000fe200078ec0ff */
[----:B------:R-:W-:-:S03]  /*0460*/  DMUL R18, R14, R10 ;  /* 0x0000000a0e127228 */ /* 0x000fc60000000000 */
[----:B------:R-:W-:-:S04]  /*0470*/  IADD3 R22, PT, PT, R20, -0x1, RZ ;  /* 0xffffffff14167810 */ /* 0x000fc80007ffe0ff */
[----:B------:R-:W-:Y:S01]  /*0480*/  ISETP.GT.U32.AND P0, PT, R22, 0x7feffffe, PT ;  /* 0x7feffffe1600780c */ /* 0x000fe20003f04070 */
[----:B------:R-:W-:-:S03]  /*0490*/  DFMA R16, R18, -R2, R10 ;  /* 0x800000021210722b */ /* 0x000fc6000000000a */
[----:B------:R-:W-:-:S05]  /*04a0*/  ISETP.GT.U32.OR P0, PT, R23, 0x7feffffe, P0 ;  /* 0x7feffffe1700780c */ /* 0x000fca0000704470 */
[----:B------:R-:W-:-:S08]  /*04b0*/  DFMA R14, R14, R16, R18 ;  /* 0x000000100e0e722b */ /* 0x000fd00000000012 */
[----:B------:R-:W-:Y:S05]  /*04c0*/  @P0 BRA `(.L_x_64) ;  /* 0x0000000000680947 */ /* 0x000fea0003800000 */
[----:B------:R-:W-:Y:S02]  /*04d0*/  IMAD.MOV.U32 R9, RZ, RZ, 0x40100000 ;  /* 0x40100000ff097424 */ /* 0x000fe400078e00ff */
[----:B------:R-:W-:-:S03]  /*04e0*/  IMAD.MOV.U32 R8, RZ, RZ, RZ ;  /* 0x000000ffff087224 */ /* 0x000fc600078e00ff */
[----:B------:R-:W-:-:S04]  /*04f0*/  VIADDMNMX R12, R12, -R9, 0xb9600000, !PT ;  /* 0xb96000000c0c7446 */ /* 0x000fc80007800909 */
[----:B------:R-:W-:-:S05]  /*0500*/  VIMNMX R12, PT, PT, R12, 0x46a00000, PT ;  /* 0x46a000000c0c7848 */ /* 0x000fca0003fe0100 */
[----:B------:R-:W-:-:S04]  /*0510*/  IMAD.IADD R16, R12, 0x1, -R13 ;  /* 0x000000010c107824 */ /* 0x000fc800078e0a0d */
[----:B------:R-:W-:-:S06]  /*0520*/  VIADD R9, R16, 0x7fe00000 ;  /* 0x7fe0000010097836 */ /* 0x000fcc0000000000 */
[----:B------:R-:W-:-:S10]  /*0530*/  DMUL R12, R14, R8 ;  /* 0x000000080e0c7228 */ /* 0x000fd40000000000 */
[----:B------:R-:W-:-:S13]  /*0540*/  FSETP.GTU.AND P0, PT, |R13|, 1.469367938527859385e-39, PT ;  /* 0x001000000d00780b */ /* 0x000fda0003f0c200 */
[----:B------:R-:W-:Y:S05]  /*0550*/  @P0 BRA `(.L_x_65) ;  /* 0x0000000000880947 */ /* 0x000fea0003800000 */
[----:B------:R-:W-:Y:S01]  /*0560*/  DFMA R2, R14, -R2, R10 ;  /* 0x800000020e02722b */ /* 0x000fe2000000000a */
[----:B------:R-:W-:-:S09]  /*0570*/  MOV R8, RZ ;  /* 0x000000ff00087202 */ /* 0x000fd20000000f00 */
[C---:B------:R-:W-:Y:S02]  /*0580*/  FSETP.NEU.AND P0, PT, R3.reuse, RZ, PT ;  /* 0x000000ff0300720b */ /* 0x040fe40003f0d000 */
[----:B------:R-:W-:-:S04]  /*0590*/  LOP3.LUT R2, R3, 0x40140000, RZ, 0x3c, !PT ;  /* 0x4014000003027812 */ /* 0x000fc800078e3cff */
[----:B------:R-:W-:-:S04]  /*05a0*/  LOP3.LUT R11, R2, 0x80000000, RZ, 0xc0, !PT ;  /* 0x80000000020b7812 */ /* 0x000fc800078ec0ff */
[----:B------:R-:W-:-:S03]  /*05b0*/  LOP3.LUT R9, R11, R9, RZ, 0xfc, !PT ;  /* 0x000000090b097212 */ /* 0x000fc600078efcff */
[----:B------:R-:W-:Y:S05]  /*05c0*/  @!P0 BRA `(.L_x_65) ;  /* 0x00000000006c8947 */ /* 0x000fea0003800000 */
[----:B------:R-:W-:Y:S01]  /*05d0*/  IMAD.MOV R3, RZ, RZ, -R16 ;  /* 0x000000ffff037224 */ /* 0x000fe200078e0a10 */
[----:B------:R-:W-:Y:S01]  /*05e0*/  DMUL.RP R8, R14, R8 ;  /* 0x000000080e087228 */ /* 0x000fe20000008000 */
[----:B------:R-:W-:-:S06]  /*05f0*/  IMAD.MOV.U32 R2, RZ, RZ, RZ ;  /* 0x000000ffff027224 */ /* 0x000fcc00078e00ff */
[----:B------:R-:W-:-:S03]  /*0600*/  DFMA R2, R12, -R2, R14 ;  /* 0x800000020c02722b */ /* 0x000fc6000000000e */
[----:B------:R-:W-:-:S03]  /*0610*/  LOP3.LUT R11, R9, R11, RZ, 0x3c, !PT ;  /* 0x0000000b090b7212 */ /* 0x000fc600078e3cff */
[----:B------:R-:W-:-:S04]  /*0620*/  IADD3 R2, PT, PT, -R16, -0x43300000, RZ ;  /* 0xbcd0000010027810 */ /* 0x000fc80007ffe1ff */
[----:B------:R-:W-:-:S04]  /*0630*/  FSETP.NEU.AND P0, PT, |R3|, R2, PT ;  /* 0x000000020300720b */ /* 0x000fc80003f0d200 */
[----:B------:R-:W-:Y:S02]  /*0640*/  FSEL R12, R8, R12, !P0 ;  /* 0x0000000c080c7208 */ /* 0x000fe40004000000 */
[----:B------:R-:W-:Y:S01]  /*0650*/  FSEL R13, R11, R13, !P0 ;  /* 0x0000000d0b0d7208 */ /* 0x000fe20004000000 */
[----:B------:R-:W-:Y:S06]  /*0660*/  BRA `(.L_x_65) ;  /* 0x0000000000447947 */ /* 0x000fec0003800000 */
.L_x_64:
        /* <DEDUP_REMOVED lines=10> */
[----:B------:R-:W-:Y:S01]  /*0710*/  @P0 LOP3.LUT R2, R13, 0x7ff00000, RZ, 0xfc, !PT ;  /* 0x7ff000000d020812 */ /* 0x000fe200078efcff */
[----:B------:R-:W-:Y:S01]  /*0720*/  @!P0 IMAD.MOV.U32 R12, RZ, RZ, RZ ;  /* 0x000000ffff0c8224 */ /* 0x000fe200078e00ff */
[----:B------:R-:W-:-:S03]  /*0730*/  @P0 MOV R12, RZ ;  /* 0x000000ff000c0202 */ /* 0x000fc60000000f00 */
[----:B------:R-:W-:Y:S01]  /*0740*/  @P0 IMAD.MOV.U32 R13, RZ, RZ, R2 ;  /* 0x000000ffff0d0224 */ /* 0x000fe200078e0002 */
[----:B------:R-:W-:Y:S06]  /*0750*/  BRA `(.L_x_65) ;  /* 0x0000000000087947 */ /* 0x000fec0003800000 */
.L_x_66:
[----:B------:R-:W-:Y:S01]  /*0760*/  LOP3.LUT R13, R9, 0x80000, RZ, 0xfc, !PT ;  /* 0x00080000090d7812 */ /* 0x000fe200078efcff */
[----:B------:R-:W-:-:S07]  /*0770*/  IMAD.MOV.U32 R12, RZ, RZ, R8 ;  /* 0x000000ffff0c7224 */ /* 0x000fce00078e0008 */
.L_x_65:
[----:B------:R-:W-:Y:S05]  /*0780*/  BSYNC.RECONVERGENT B1 ;  /* 0x0000000000017941 */ /* 0x000fea0003800200 */
.L_x_63:
[----:B------:R-:W-:Y:S02]  /*0790*/  IMAD.MOV.U32 R2, RZ, RZ, R0 ;  /* 0x000000ffff027224 */ /* 0x000fe400078e0000 */
[----:B------:R-:W-:-:S04]  /*07a0*/  IMAD.MOV.U32 R3, RZ, RZ, 0x0 ;  /* 0x00000000ff037424 */ /* 0x000fc800078e00ff */
[----:B------:R-:W-:Y:S05]  /*07b0*/  RET.REL.NODEC R2 `(_Z9poly_div1Pfi) ;  /* 0xfffffff802107950 */ /* 0x000fea0003c3ffff */
.L_x_67:
        /* <DEDUP_REMOVED lines=12> */
.L_x_74:


//--------------------- .nv.shared.reserved.0     --------------------------
	.section	.nv.shared.reserved.0,"aw",@nobits
	.weak		__nv_reservedSMEM_offset_0_alias
	.size		__nv_reservedSMEM_offset_0_alias, 0, 64
	.other		__nv_reservedSMEM_offset_0_alias,@"STO_CUDA_RESERVED_SHARED STV_DEFAULT"
__nv_reservedSMEM_offset_0_alias:
	.zero		0
	.zero		64


//--------------------- .nv.constant0._Z9poly_div8Pfi --------------------------
	.section	.nv.constant0._Z9poly_div8Pfi,"a",@progbits
	.sectionflags	@""
	.align	4
.nv.constant0._Z9poly_div8Pfi:
	.zero		908


//--------------------- .nv.constant0._Z9poly_div7Pfi --------------------------
	.section	.nv.constant0._Z9poly_div7Pfi,"a",@progbits
	.sectionflags	@""
	.align	4
.nv.constant0._Z9poly_div7Pfi:
	.zero		908


//--------------------- .nv.constant0._Z9poly_div6Pfi --------------------------
	.section	.nv.constant0._Z9poly_div6Pfi,"a",@progbits
	.sectionflags	@""
	.align	4
.nv.constant0._Z9poly_div6Pfi:
	.zero		908


//--------------------- .nv.constant0._Z9poly_div5Pfi --------------------------
	.section	.nv.constant0._Z9poly_div5Pfi,"a",@progbits
	.sectionflags	@""
	.align	4
.nv.constant0._Z9poly_div5Pfi:
	.zero		908


//--------------------- .nv.constant0._Z9poly_div4Pfi --------------------------
	.section	.nv.constant0._Z9poly_div4Pfi,"a",@progbits
	.sectionflags	@""
	.align	4
.nv.constant0._Z9poly_div4Pfi:
	.zero		908


//--------------------- .nv.constant0._Z9poly_div3Pfi --------------------------
	.section	.nv.constant0._Z9poly_div3Pfi,"a",@progbits
	.sectionflags	@""
	.align	4
.nv.constant0._Z9poly_div3Pfi:
	.zero		908


//--------------------- .nv.constant0._Z9poly_div2Pfi --------------------------
	.section	.nv.constant0._Z9poly_div2Pfi,"a",@progbits
	.sectionflags	@""
	.align	4
.nv.constant0._Z9poly_div2Pfi:
	.zero		908


//--------------------- .nv.constant0._Z9poly_div1Pfi --------------------------
	.section	.nv.constant0._Z9poly_div1Pfi,"a",@progbits
	.sectionflags	@""
	.align	4
.nv.constant0._Z9poly_div1Pfi:
	.zero		908


//--------------------- SYMBOLS --------------------------

	.type		.nv.reservedSmem.offset0,@object
	.size		.nv.reservedSmem.offset0,0x4
